	.target	sm_100a

	.elftype	@"ET_EXEC"


//--------------------- .note.nv.tkinfo           --------------------------
	.section	.note.nv.tkinfo,"",@"SHT_NOTE"
	.sectionflags	@"SHF_NOTE_NV_TKINFO"
	.tkinfo
        /*0018*/ 	.word	0x00000002
        /*0030*/ 	.string	""
        /*0030*/ 	.string	"ptxas"
        /*0030*/ 	.string	"Cuda compilation tools, release 13.0, V13.0.88"
        /*0030*/ 	.string	"Build cuda_13.0.r13.0/compiler.36424714_0"
        /*0030*/ 	.string	"-arch sm_100a -m 64 "



//--------------------- .note.nv.cuinfo           --------------------------
	.section	.note.nv.cuinfo,"",@"SHT_NOTE"
	.sectionflags	@"SHF_NOTE_NV_CUINFO"
        /*0018*/ 	.short	0x0002
        /*001a*/ 	.short	0x0064
        /*001c*/ 	.short	0x0082
	.zero		2


//--------------------- .nv.info                  --------------------------
	.section	.nv.info,"",@"SHT_CUDA_INFO"
	.align	4


	//----- nvinfo : EIATTR_REGCOUNT
	.align		4
        /*0000*/ 	.byte	0x04, 0x2f
        /*0002*/ 	.short	(.L_19 - .L_18)
	.align		4
.L_18:
        /*0004*/ 	.word	index@(_ZN7cutlass13device_kernelINS_4gemm6kernel13GemmUniversalIN4cute5tupleIJiiiiEEENS1_10collective13CollectiveMmaINS1_35MainloopSm100TmaUmmaWarpSpecializedILi8ELi2ELi4ENS5_IJNS4_1CILi1EEESB_SB_EEEEENS5_IJNSA_ILi64EEENSA_ILi128EEESF_EEENS_12float_e4m3_tENS5_IJlSB_lEEENS_12float_e5m2_tENS5_IJSB_llEEENS4_8TiledMMAINS4_8MMA_AtomIJNS4_10MMA_TraitsINS4_19SM100_MMA_F8F6F4_SSEJSH_SJ_fSE_SF_NS4_17integral_constantINS4_4UMMA5MajorELSR_0EEENSP_ISR_LSR_1EEENSP_INSQ_7ScaleInELSU_0EEESV_EEEEEENS4_6LayoutISC_NS5_IJNSA_ILi0EEESZ_SZ_EEEEENS5_IJNS4_10UnderscoreES12_S12_EEEEENS4_13SM90_TMA_LOADENS4_14ComposedLayoutINS4_7SwizzleILi3ELi4ELi3EEENS4_18smem_ptr_flag_bitsILi8EEENSY_INS5_IJNSA_ILi8EEESF_EEENS5_IJSF_SB_EEEEEEEvNS4_8identityES15_NS16_IS18_S1A_NSY_INS5_IJSF_S1B_EEENS5_IJSB_SF_EEEEEEEvS1G_EENS_8epilogue10collective18CollectiveEpilogueINS1M_23Sm100TmaWarpSpecializedILi2ELi2ELi32ELb0ELb0EEEJSG_NS5_IJNSY_ISE_SB_EES1R_EEESH_SI_SH_SI_NS1M_6fusion15FusionCallbacksIS1Q_NS1T_17LinearCombinationISH_fSH_fLNS_15FloatRoundStyleE2EEESG_S1S_JEEENS4_5SM1004TMEM4LOAD26SM100_TMEM_LOAD_16dp32b32xES15_NS16_INS17_ILi2ELi4ELi3EEES1A_NSY_INS5_IJS1B_SE_EEENS5_IJSE_SB_EEEEEEENS4_39AutoVectorizingCopyWithAssumedAlignmentILi128EEENS4_14SM90_TMA_STOREES27_S29_S29_EEEvvEEEEvNT_6ParamsE)
        /*0008*/ 	.word	0x00000080


	//----- nvinfo : EIATTR_FRAME_SIZE
	.align		4
.L_19:
        /*000c*/ 	.byte	0x04, 0x11
        /*000e*/ 	.short	(.L_21 - .L_20)
	.align		4
.L_20:
        /*0010*/ 	.word	index@($__internal_2_$__cuda_sm10x_tcgen05_guardrail_trap_unallocated_columns_being_dealloced)
        /*0014*/ 	.word	0x00000000


	//----- nvinfo : EIATTR_FRAME_SIZE
	.align		4
.L_21:
        /*0018*/ 	.byte	0x04, 0x11
        /*001a*/ 	.short	(.L_23 - .L_22)
	.align		4
.L_22:
        /*001c*/ 	.word	index@($__internal_1_$__cuda_sm10x_tcgen05_guardrail_trap_phase_invalid_during_alloc)
        /*0020*/ 	.word	0x00000000


	//----- nvinfo : EIATTR_FRAME_SIZE
	.align		4
.L_23:
        /*0024*/ 	.byte	0x04, 0x11
        /*0026*/ 	.short	(.L_25 - .L_24)
	.align		4
.L_24:
        /*0028*/ 	.word	index@($__internal_0_$__cuda_sm10x_tcgen05_guardrail_trap_col_being_dealloced_not_returned_by_alloc)
        /*002c*/ 	.word	0x00000000


	//----- nvinfo : EIATTR_FRAME_SIZE
	.align		4
.L_25:
        /*0030*/ 	.byte	0x04, 0x11
        /*0032*/ 	.short	(.L_27 - .L_26)
	.align		4
.L_26:
        /*0034*/ 	.word	index@(_ZN7cutlass13device_kernelINS_4gemm6kernel13GemmUniversalIN4cute5tupleIJiiiiEEENS1_10collective13CollectiveMmaINS1_35MainloopSm100TmaUmmaWarpSpecializedILi8ELi2ELi4ENS5_IJNS4_1CILi1EEESB_SB_EEEEENS5_IJNSA_ILi64EEENSA_ILi128EEESF_EEENS_12float_e4m3_tENS5_IJlSB_lEEENS_12float_e5m2_tENS5_IJSB_llEEENS4_8TiledMMAINS4_8MMA_AtomIJNS4_10MMA_TraitsINS4_19SM100_MMA_F8F6F4_SSEJSH_SJ_fSE_SF_NS4_17integral_constantINS4_4UMMA5MajorELSR_0EEENSP_ISR_LSR_1EEENSP_INSQ_7ScaleInELSU_0EEESV_EEEEEENS4_6LayoutISC_NS5_IJNSA_ILi0EEESZ_SZ_EEEEENS5_IJNS4_10UnderscoreES12_S12_EEEEENS4_13SM90_TMA_LOADENS4_14ComposedLayoutINS4_7SwizzleILi3ELi4ELi3EEENS4_18smem_ptr_flag_bitsILi8EEENSY_INS5_IJNSA_ILi8EEESF_EEENS5_IJSF_SB_EEEEEEEvNS4_8identityES15_NS16_IS18_S1A_NSY_INS5_IJSF_S1B_EEENS5_IJSB_SF_EEEEEEEvS1G_EENS_8epilogue10collective18CollectiveEpilogueINS1M_23Sm100TmaWarpSpecializedILi2ELi2ELi32ELb0ELb0EEEJSG_NS5_IJNSY_ISE_SB_EES1R_EEESH_SI_SH_SI_NS1M_6fusion15FusionCallbacksIS1Q_NS1T_17LinearCombinationISH_fSH_fLNS_15FloatRoundStyleE2EEESG_S1S_JEEENS4_5SM1004TMEM4LOAD26SM100_TMEM_LOAD_16dp32b32xES15_NS16_INS17_ILi2ELi4ELi3EEES1A_NSY_INS5_IJS1B_SE_EEENS5_IJSE_SB_EEEEEEENS4_39AutoVectorizingCopyWithAssumedAlignmentILi128EEENS4_14SM90_TMA_STOREES27_S29_S29_EEEvvEEEEvNT_6ParamsE)
        /*0038*/ 	.word	0x00000000


	//----- nvinfo : EIATTR_MIN_STACK_SIZE
	.align		4
.L_27:
        /*003c*/ 	.byte	0x04, 0x12
        /*003e*/ 	.short	(.L_29 - .L_28)
	.align		4
.L_28:
        /*0040*/ 	.word	index@(_ZN7cutlass13device_kernelINS_4gemm6kernel13GemmUniversalIN4cute5tupleIJiiiiEEENS1_10collective13CollectiveMmaINS1_35MainloopSm100TmaUmmaWarpSpecializedILi8ELi2ELi4ENS5_IJNS4_1CILi1EEESB_SB_EEEEENS5_IJNSA_ILi64EEENSA_ILi128EEESF_EEENS_12float_e4m3_tENS5_IJlSB_lEEENS_12float_e5m2_tENS5_IJSB_llEEENS4_8TiledMMAINS4_8MMA_AtomIJNS4_10MMA_TraitsINS4_19SM100_MMA_F8F6F4_SSEJSH_SJ_fSE_SF_NS4_17integral_constantINS4_4UMMA5MajorELSR_0EEENSP_ISR_LSR_1EEENSP_INSQ_7ScaleInELSU_0EEESV_EEEEEENS4_6LayoutISC_NS5_IJNSA_ILi0EEESZ_SZ_EEEEENS5_IJNS4_10UnderscoreES12_S12_EEEEENS4_13SM90_TMA_LOADENS4_14ComposedLayoutINS4_7SwizzleILi3ELi4ELi3EEENS4_18smem_ptr_flag_bitsILi8EEENSY_INS5_IJNSA_ILi8EEESF_EEENS5_IJSF_SB_EEEEEEEvNS4_8identityES15_NS16_IS18_S1A_NSY_INS5_IJSF_S1B_EEENS5_IJSB_SF_EEEEEEEvS1G_EENS_8epilogue10collective18CollectiveEpilogueINS1M_23Sm100TmaWarpSpecializedILi2ELi2ELi32ELb0ELb0EEEJSG_NS5_IJNSY_ISE_SB_EES1R_EEESH_SI_SH_SI_NS1M_6fusion15FusionCallbacksIS1Q_NS1T_17LinearCombinationISH_fSH_fLNS_15FloatRoundStyleE2EEESG_S1S_JEEENS4_5SM1004TMEM4LOAD26SM100_TMEM_LOAD_16dp32b32xES15_NS16_INS17_ILi2ELi4ELi3EEES1A_NSY_INS5_IJS1B_SE_EEENS5_IJSE_SB_EEEEEEENS4_39AutoVectorizingCopyWithAssumedAlignmentILi128EEENS4_14SM90_TMA_STOREES27_S29_S29_EEEvvEEEEvNT_6ParamsE)
        /*0044*/ 	.word	0x00000000
.L_29:


//--------------------- .nv.compat                --------------------------
	.section	.nv.compat,"",@"SHT_CUDA_COMPAT_INFO"
	.align	4
        /*0000*/ 	.byte	0x02, 0x09, 0x01, 0x00, 0x02, 0x02, 0x02, 0x00, 0x02, 0x05, 0x05, 0x00, 0x03, 0x07, 0x01, 0x01
        /*0010*/ 	.byte	0x02, 0x03, 0x01, 0x00, 0x02, 0x06, 0x01, 0x00, 0x04, 0x0b, 0x08, 0x00, 0x09, 0x00, 0x00, 0x00
        /*0020*/ 	.byte	0x00, 0x00, 0x00, 0x00


//--------------------- .nv.info._ZN7cutlass13device_kernelINS_4gemm6kernel13GemmUniversalIN4cute5tupleIJiiiiEEENS1_10collective13CollectiveMmaINS1_35MainloopSm100TmaUmmaWarpSpecializedILi8ELi2ELi4ENS5_IJNS4_1CILi1EEESB_SB_EEEEENS5_IJNSA_ILi64EEENSA_ILi128EEESF_EEENS_12float_e4m3_tENS5_IJlSB_lEEENS_12float_e5m2_tENS5_IJSB_llEEENS4_8TiledMMAINS4_8MMA_AtomIJNS4_10MMA_TraitsINS4_19SM100_MMA_F8F6F4_SSEJSH_SJ_fSE_SF_NS4_17integral_constantINS4_4UMMA5MajorELSR_0EEENSP_ISR_LSR_1EEENSP_INSQ_7ScaleInELSU_0EEESV_EEEEEENS4_6LayoutISC_NS5_IJNSA_ILi0EEESZ_SZ_EEEEENS5_IJNS4_10UnderscoreES12_S12_EEEEENS4_13SM90_TMA_LOADENS4_14ComposedLayoutINS4_7SwizzleILi3ELi4ELi3EEENS4_18smem_ptr_flag_bitsILi8EEENSY_INS5_IJNSA_ILi8EEESF_EEENS5_IJSF_SB_EEEEEEEvNS4_8identityES15_NS16_IS18_S1A_NSY_INS5_IJSF_S1B_EEENS5_IJSB_SF_EEEEEEEvS1G_EENS_8epilogue10collective18CollectiveEpilogueINS1M_23Sm100TmaWarpSpecializedILi2ELi2ELi32ELb0ELb0EEEJSG_NS5_IJNSY_ISE_SB_EES1R_EEESH_SI_SH_SI_NS1M_6fusion15FusionCallbacksIS1Q_NS1T_17LinearCombinationISH_fSH_fLNS_15FloatRoundStyleE2EEESG_S1S_JEEENS4_5SM1004TMEM4LOAD26SM100_TMEM_LOAD_16dp32b32xES15_NS16_INS17_ILi2ELi4ELi3EEES1A_NSY_INS5_IJS1B_SE_EEENS5_IJSE_SB_EEEEEEENS4_39AutoVectorizingCopyWithAssumedAlignmentILi128EEENS4_14SM90_TMA_STOREES27_S29_S29_EEEvvEEEEvNT_6ParamsE --------------------------
	.section	.nv.info._ZN7cutlass13device_kernelINS_4gemm6kernel13GemmUniversalIN4cute5tupleIJiiiiEEENS1_10collective13CollectiveMmaINS1_35MainloopSm100TmaUmmaWarpSpecializedILi8ELi2ELi4ENS5_IJNS4_1CILi1EEESB_SB_EEEEENS5_IJNSA_ILi64EEENSA_ILi128EEESF_EEENS_12float_e4m3_tENS5_IJlSB_lEEENS_12float_e5m2_tENS5_IJSB_llEEENS4_8TiledMMAINS4_8MMA_AtomIJNS4_10MMA_TraitsINS4_19SM100_MMA_F8F6F4_SSEJSH_SJ_fSE_SF_NS4_17integral_constantINS4_4UMMA5MajorELSR_0EEENSP_ISR_LSR_1EEENSP_INSQ_7ScaleInELSU_0EEESV_EEEEEENS4_6LayoutISC_NS5_IJNSA_ILi0EEESZ_SZ_EEEEENS5_IJNS4_10UnderscoreES12_S12_EEEEENS4_13SM90_TMA_LOADENS4_14ComposedLayoutINS4_7SwizzleILi3ELi4ELi3EEENS4_18smem_ptr_flag_bitsILi8EEENSY_INS5_IJNSA_ILi8EEESF_EEENS5_IJSF_SB_EEEEEEEvNS4_8identityES15_NS16_IS18_S1A_NSY_INS5_IJSF_S1B_EEENS5_IJSB_SF_EEEEEEEvS1G_EENS_8epilogue10collective18CollectiveEpilogueINS1M_23Sm100TmaWarpSpecializedILi2ELi2ELi32ELb0ELb0EEEJSG_NS5_IJNSY_ISE_SB_EES1R_EEESH_SI_SH_SI_NS1M_6fusion15FusionCallbacksIS1Q_NS1T_17LinearCombinationISH_fSH_fLNS_15FloatRoundStyleE2EEESG_S1S_JEEENS4_5SM1004TMEM4LOAD26SM100_TMEM_LOAD_16dp32b32xES15_NS16_INS17_ILi2ELi4ELi3EEES1A_NSY_INS5_IJS1B_SE_EEENS5_IJSE_SB_EEEEEEENS4_39AutoVectorizingCopyWithAssumedAlignmentILi128EEENS4_14SM90_TMA_STOREES27_S29_S29_EEEvvEEEEvNT_6ParamsE,"",@"SHT_CUDA_INFO"
	.sectionflags	@""
	.align	4


	//----- nvinfo : EIATTR_CUDA_API_VERSION
	.align		4
        /*0000*/ 	.byte	0x04, 0x37
        /*0002*/ 	.short	(.L_31 - .L_30)
.L_30:
        /*0004*/ 	.word	0x00000082


	//----- nvinfo : EIATTR_KPARAM_INFO
	.align		4
.L_31:
        /*0008*/ 	.byte	0x04, 0x17
        /*000a*/ 	.short	(.L_33 - .L_32)
.L_32:
        /*000c*/ 	.word	0x00000000
        /*0010*/ 	.short	0x0000
        /*0012*/ 	.short	0x0000
        /*0014*/ 	.byte	0x00, 0xf0, 0x01, 0x20


	//----- nvinfo : EIATTR_AT_ENTRY_FRAGMENTS
	.align		4
.L_33:
        /*0018*/ 	.byte	0x04, 0x4f
        /*001a*/ 	.short	(.L_35 - .L_34)


	//   ....[0]....
.L_34:
        /*001c*/ 	.word	0x00000006


	//----- nvinfo : EIATTR_RESERVED_SMEM_USED
	.align		4
.L_35:
        /*0020*/ 	.byte	0x01, 0x41
	.zero		2


	//----- nvinfo : EIATTR_SPARSE_MMA_MASK
	.align		4
        /*0024*/ 	.byte	0x03, 0x50
        /*0026*/ 	.short	0x0000


	//----- nvinfo : EIATTR_TCGEN05_1CTA_USED
	.align		4
        /*0028*/ 	.byte	0x01, 0x51
	.zero		2


	//----- nvinfo : EIATTR_MAXREG_COUNT
	.align		4
        /*002c*/ 	.byte	0x03, 0x1b
        /*002e*/ 	.short	0x00ff


	//----- nvinfo : EIATTR_NUM_BARRIERS
	.align		4
        /*0030*/ 	.byte	0x02, 0x4c
        /*0032*/ 	.byte	0x07
	.zero		1


	//----- nvinfo : EIATTR_EXTERNS
	.align		4
        /*0034*/ 	.byte	0x04, 0x0f
        /*0036*/ 	.short	(.L_37 - .L_36)


	//   ....[0]....
	.align		4
.L_36:
        /*0038*/ 	.word	index@(__assertfail)


	//----- nvinfo : EIATTR_MERCURY_ISA_VERSION
	.align		4
.L_37:
        /*003c*/ 	.byte	0x03, 0x5f
        /*003e*/ 	.short	0x0101


	//----- nvinfo : EIATTR_INT_WARP_WIDE_INSTR_OFFSETS
	.align		4
        /*0040*/ 	.byte	0x04, 0x31
        /*0042*/ 	.short	(.L_39 - .L_38)


	//   ....[0]....
.L_38:
        /*0044*/ 	.word	0x00001e30


	//   ....[1]....
        /*0048*/ 	.word	0x00003b10


	//   ....[2]....
        /*004c*/ 	.word	0x00003b30


	//   ....[3]....
        /*0050*/ 	.word	0x00003b60


	//   ....[4]....
        /*0054*/ 	.word	0x00004490


	//   ....[5]....
        /*0058*/ 	.word	0x00004500


	//   ....[6]....
        /*005c*/ 	.word	0x000046e0


	//   ....[7]....
        /*0060*/ 	.word	0x00004840


	//----- nvinfo : EIATTR_COOP_GROUP_MASK_REGIDS
	.align		4
.L_39:
        /*0064*/ 	.byte	0x04, 0x29
        /*0066*/ 	.short	(.L_41 - .L_40)


	//   ....[0]....
.L_40:
        /*0068*/ 	.word	0xffffffff


	//   ....[1]....
        /*006c*/ 	.word	0xffffffff


	//   ....[2]....
        /*0070*/ 	.word	0xffffffff


	//   ....[3]....
        /*0074*/ 	.word	0xffffffff


	//   ....[4]....
        /*0078*/ 	.word	0xffffffff


	//   ....[5]....
        /*007c*/ 	.word	0xffffffff


	//   ....[6]....
        /*0080*/ 	.word	0xffffffff


	//   ....[7]....
        /*0084*/ 	.word	0xffffffff


	//   ....[8]....
        /*0088*/ 	.word	0xffffffff


	//   ....[9]....
        /*008c*/ 	.word	0xffffffff


	//   ....[10]....
        /*0090*/ 	.word	0xffffffff


	//   ....[11]....
        /*0094*/ 	.word	0xffffffff


	//   ....[12]....
        /*0098*/ 	.word	0xffffffff


	//----- nvinfo : EIATTR_COOP_GROUP_INSTR_OFFSETS
	.align		4
.L_41:
        /*009c*/ 	.byte	0x04, 0x28
        /*009e*/ 	.short	(.L_43 - .L_42)


	//   ....[0]....
.L_42:
        /*00a0*/ 	.word	0x00000090


	//   ....[1]....
        /*00a4*/ 	.word	0x000004d0


	//   ....[2]....
        /*00a8*/ 	.word	0x000006c0


	//   ....[3]....
        /*00ac*/ 	.word	0x00000820


	//   ....[4]....
        /*00b0*/ 	.word	0x00000920


	//   ....[5]....
        /*00b4*/ 	.word	0x00000a90


	//   ....[6]....
        /*00b8*/ 	.word	0x00000c30


	//   ....[7]....
        /*00bc*/ 	.word	0x00001d10


	//   ....[8]....
        /*00c0*/ 	.word	0x00002d30


	//   ....[9]....
        /*00c4*/ 	.word	0x00002f40


	//   ....[10]....
        /*00c8*/ 	.word	0x00002f70


	//   ....[11]....
        /*00cc*/ 	.word	0x000039f0


	//   ....[12]....
        /*00d0*/ 	.word	0x00003c20


	//----- nvinfo : EIATTR_VRC_CTA_INIT_COUNT
	.align		4
.L_43:
        /*00d4*/ 	.byte	0x02, 0x4a
        /*00d6*/ 	.byte	0x80
	.zero		1


	//----- nvinfo : EIATTR_SYSCALL_OFFSETS
	.align		4
        /*00d8*/ 	.byte	0x04, 0x46
        /*00da*/ 	.short	(.L_45 - .L_44)


	//   ....[0]....
.L_44:
        /*00dc*/ 	.word	0x00005280


	//   ....[1]....
        /*00e0*/ 	.word	0x000053c0


	//   ....[2]....
        /*00e4*/ 	.word	0x00005bc0


	//   ....[3]....
        /*00e8*/ 	.word	0x00006950


	//----- nvinfo : EIATTR_MBARRIER_INSTR_OFFSETS
	.align		4
.L_45:
        /*00ec*/ 	.byte	0x04, 0x39
        /*00ee*/ 	.short	(.L_47 - .L_46)


	//   ....[0]....
.L_46:
        /*00f0*/ 	.word	0x000005b0
        /*00f4*/ 	.word	0x000000ff
        /*00f8*/ 	.word	0x00000000
        /*00fc*/ 	.short	0x0100
        /*00fe*/ 	.byte	0x05
	.zero		1


	//   ....[1]....
        /*0100*/ 	.word	0x000005c0
        /*0104*/ 	.word	0x000000ff
        /*0108*/ 	.word	0x00000040
        /*010c*/ 	.short	0x0100
        /*010e*/ 	.byte	0x05
	.zero		1


	//   ....[2]....
        /*0110*/ 	.word	0x000005d0
        /*0114*/ 	.word	0x000000ff
        /*0118*/ 	.word	0x00000008
        /*011c*/ 	.short	0x0100
        /*011e*/ 	.byte	0x05
	.zero		1


	//   ....[3]....
        /*0120*/ 	.word	0x000005e0
        /*0124*/ 	.word	0x000000ff
        /*0128*/ 	.word	0x00000048
        /*012c*/ 	.short	0x0100
        /*012e*/ 	.byte	0x05
	.zero		1


	//   ....[4]....
        /*0130*/ 	.word	0x000005f0
        /*0134*/ 	.word	0x000000ff
        /*0138*/ 	.word	0x00000010
        /*013c*/ 	.short	0x0100
        /*013e*/ 	.byte	0x05
	.zero		1


	//   ....[5]....
        /*0140*/ 	.word	0x00000600
        /*0144*/ 	.word	0x000000ff
        /*0148*/ 	.word	0x00000050
        /*014c*/ 	.short	0x0100
        /*014e*/ 	.byte	0x05
	.zero		1


	//   ....[6]....
        /*0150*/ 	.word	0x00000610
        /*0154*/ 	.word	0x000000ff
        /*0158*/ 	.word	0x00000018
        /*015c*/ 	.short	0x0100
        /*015e*/ 	.byte	0x05
	.zero		1


	//   ....[7]....
        /*0160*/ 	.word	0x00000620
        /*0164*/ 	.word	0x000000ff
        /*0168*/ 	.word	0x00000058
        /*016c*/ 	.short	0x0100
        /*016e*/ 	.byte	0x05
	.zero		1


	//   ....[8]....
        /*0170*/ 	.word	0x00000630
        /*0174*/ 	.word	0x000000ff
        /*0178*/ 	.word	0x00000020
        /*017c*/ 	.short	0x0100
        /*017e*/ 	.byte	0x05
	.zero		1


	//   ....[9]....
        /*0180*/ 	.word	0x00000640
        /*0184*/ 	.word	0x000000ff
        /*0188*/ 	.word	0x00000060
        /*018c*/ 	.short	0x0100
        /*018e*/ 	.byte	0x05
	.zero		1


	//   ....[10]....
        /*0190*/ 	.word	0x00000650
        /*0194*/ 	.word	0x000000ff
        /*0198*/ 	.word	0x00000028
        /*019c*/ 	.short	0x0100
        /*019e*/ 	.byte	0x05
	.zero		1


	//   ....[11]....
        /*01a0*/ 	.word	0x00000660
        /*01a4*/ 	.word	0x000000ff
        /*01a8*/ 	.word	0x00000068
        /*01ac*/ 	.short	0x0100
        /*01ae*/ 	.byte	0x05
	.zero		1


	//   ....[12]....
        /*01b0*/ 	.word	0x00000670
        /*01b4*/ 	.word	0x000000ff
        /*01b8*/ 	.word	0x00000030
        /*01bc*/ 	.short	0x0100
        /*01be*/ 	.byte	0x05
	.zero		1


	//   ....[13]....
        /*01c0*/ 	.word	0x00000680
        /*01c4*/ 	.word	0x000000ff
        /*01c8*/ 	.word	0x00000070
        /*01cc*/ 	.short	0x0100
        /*01ce*/ 	.byte	0x05
	.zero		1


	//   ....[14]....
        /*01d0*/ 	.word	0x00000690
        /*01d4*/ 	.word	0x000000ff
        /*01d8*/ 	.word	0x00000038
        /*01dc*/ 	.short	0x0100
        /*01de*/ 	.byte	0x05
	.zero		1


	//   ....[15]....
        /*01e0*/ 	.word	0x000006a0
        /*01e4*/ 	.word	0x000000ff
        /*01e8*/ 	.word	0x00000078
        /*01ec*/ 	.short	0x0100
        /*01ee*/ 	.byte	0x05
	.zero		1


	//   ....[16]....
        /*01f0*/ 	.word	0x000007d0
        /*01f4*/ 	.word	0x000000ff
        /*01f8*/ 	.word	0x00000080
        /*01fc*/ 	.short	0x0100
        /*01fe*/ 	.byte	0x07
	.zero		1


	//   ....[17]....
        /*0200*/ 	.word	0x000007e0
        /*0204*/ 	.word	0x000000ff
        /*0208*/ 	.word	0x00000090
        /*020c*/ 	.short	0x0100
        /*020e*/ 	.byte	0x07
	.zero		1


	//   ....[18]....
        /*0210*/ 	.word	0x000007f0
        /*0214*/ 	.word	0x000000ff
        /*0218*/ 	.word	0x00000088
        /*021c*/ 	.short	0x0100
        /*021e*/ 	.byte	0x07
	.zero		1


	//   ....[19]....
        /*0220*/ 	.word	0x00000800
        /*0224*/ 	.word	0x000000ff
        /*0228*/ 	.word	0x00000098
        /*022c*/ 	.short	0x0100
        /*022e*/ 	.byte	0x07
	.zero		1


	//   ....[20]....
        /*0230*/ 	.word	0x000008f0
        /*0234*/ 	.word	0x000000ff
        /*0238*/ 	.word	0x000000a0
        /*023c*/ 	.short	0x0100
        /*023e*/ 	.byte	0x05
	.zero		1


	//   ....[21]....
        /*0240*/ 	.word	0x00000900
        /*0244*/ 	.word	0x000000ff
        /*0248*/ 	.word	0x000000a8
        /*024c*/ 	.short	0x0100
        /*024e*/ 	.byte	0x05
	.zero		1


	//   ....[22]....
        /*0250*/ 	.word	0x00000a40
        /*0254*/ 	.word	0x000000ff
        /*0258*/ 	.word	0x000000b0
        /*025c*/ 	.short	0x0100
        /*025e*/ 	.byte	0x05
	.zero		1


	//   ....[23]....
        /*0260*/ 	.word	0x00000a50
        /*0264*/ 	.word	0x000000ff
        /*0268*/ 	.word	0x000000c0
        /*026c*/ 	.short	0x0100
        /*026e*/ 	.byte	0x05
	.zero		1


	//   ....[24]....
        /*0270*/ 	.word	0x00000a60
        /*0274*/ 	.word	0x000000ff
        /*0278*/ 	.word	0x000000b8
        /*027c*/ 	.short	0x0100
        /*027e*/ 	.byte	0x05
	.zero		1


	//   ....[25]....
        /*0280*/ 	.word	0x00000a70
        /*0284*/ 	.word	0x000000ff
        /*0288*/ 	.word	0x000000c8
        /*028c*/ 	.short	0x0100
        /*028e*/ 	.byte	0x05
	.zero		1


	//   ....[26]....
        /*0290*/ 	.word	0x00000ba0
        /*0294*/ 	.word	0x000000ff
        /*0298*/ 	.word	0x000000d0
        /*029c*/ 	.short	0x0100
        /*029e*/ 	.byte	0x07
	.zero		1


	//   ....[27]....
        /*02a0*/ 	.word	0x00000bb0
        /*02a4*/ 	.word	0x000000ff
        /*02a8*/ 	.word	0x000000f0
        /*02ac*/ 	.short	0x0100
        /*02ae*/ 	.byte	0x07
	.zero		1


	//   ....[28]....
        /*02b0*/ 	.word	0x00000bc0
        /*02b4*/ 	.word	0x000000ff
        /*02b8*/ 	.word	0x000000d8
        /*02bc*/ 	.short	0x0100
        /*02be*/ 	.byte	0x07
	.zero		1


	//   ....[29]....
        /*02c0*/ 	.word	0x00000bd0
        /*02c4*/ 	.word	0x000000ff
        /*02c8*/ 	.word	0x000000f8
        /*02cc*/ 	.short	0x0100
        /*02ce*/ 	.byte	0x07
	.zero		1


	//   ....[30]....
        /*02d0*/ 	.word	0x00000be0
        /*02d4*/ 	.word	0x000000ff
        /*02d8*/ 	.word	0x000000e0
        /*02dc*/ 	.short	0x0100
        /*02de*/ 	.byte	0x07
	.zero		1


	//   ....[31]....
        /*02e0*/ 	.word	0x00000bf0
        /*02e4*/ 	.word	0x000000ff
        /*02e8*/ 	.word	0x00000100
        /*02ec*/ 	.short	0x0100
        /*02ee*/ 	.byte	0x07
	.zero		1


	//   ....[32]....
        /*02f0*/ 	.word	0x00000c00
        /*02f4*/ 	.word	0x000000ff
        /*02f8*/ 	.word	0x000000e8
        /*02fc*/ 	.short	0x0100
        /*02fe*/ 	.byte	0x07
	.zero		1


	//   ....[33]....
        /*0300*/ 	.word	0x00000c10
        /*0304*/ 	.word	0x000000ff
        /*0308*/ 	.word	0x00000108
        /*030c*/ 	.short	0x0100
        /*030e*/ 	.byte	0x07
	.zero		1


	//   ....[34]....
        /*0310*/ 	.word	0x00000d00
        /*0314*/ 	.word	0x000000ff
        /*0318*/ 	.word	0x00000110
        /*031c*/ 	.short	0x0100
        /*031e*/ 	.byte	0x05
	.zero		1


	//   ....[35]....
        /*0320*/ 	.word	0x00000d10
        /*0324*/ 	.word	0x000000ff
        /*0328*/ 	.word	0x00000120
        /*032c*/ 	.short	0x0100
        /*032e*/ 	.byte	0x05
	.zero		1


	//   ....[36]....
        /*0330*/ 	.word	0x00000d20
        /*0334*/ 	.word	0x000000ff
        /*0338*/ 	.word	0x00000118
        /*033c*/ 	.short	0x0100
        /*033e*/ 	.byte	0x05
	.zero		1


	//   ....[37]....
        /*0340*/ 	.word	0x00000d30
        /*0344*/ 	.word	0x000000ff
        /*0348*/ 	.word	0x00000128
        /*034c*/ 	.short	0x0100
        /*034e*/ 	.byte	0x05
	.zero		1


	//   ....[38]....
        /*0350*/ 	.word	0x00001610
        /*0354*/ 	.word	0x00000003
        /*0358*/ 	.word	0x00000120
        /*035c*/ 	.short	0x010a
        /*035e*/ 	.byte	0xff
	.zero		1


	//   ....[39]....
        /*0360*/ 	.word	0x00001640
        /*0364*/ 	.word	0x00000003
        /*0368*/ 	.word	0x00000110
        /*036c*/ 	.short	0x0101
        /*036e*/ 	.byte	0xff
	.zero		1


	//   ....[40]....
        /*0370*/ 	.word	0x00001710
        /*0374*/ 	.word	0x000000ff
        /*0378*/ 	.word	0x00000040
        /*037c*/ 	.short	0x010a
        /*037e*/ 	.byte	0x08
	.zero		1


	//   ....[41]....
        /*0380*/ 	.word	0x000017b0
        /*0384*/ 	.word	0x000000ff
        /*0388*/ 	.word	0x00000040
        /*038c*/ 	.short	0x010a
        /*038e*/ 	.byte	0x21
	.zero		1


	//   ....[42]....
        /*0390*/ 	.word	0x00001900
        /*0394*/ 	.word	0x000000ff
        /*0398*/ 	.word	0x00000040
        /*039c*/ 	.short	0x010a
        /*039e*/ 	.byte	0x08
	.zero		1


	//   ....[43]....
        /*03a0*/ 	.word	0x00001a10
        /*03a4*/ 	.word	0x000000ff
        /*03a8*/ 	.word	0x000000a8
        /*03ac*/ 	.short	0x0101
        /*03ae*/ 	.byte	0x04
	.zero		1


	//   ....[44]....
        /*03b0*/ 	.word	0x00001a30
        /*03b4*/ 	.word	0x000000ff
        /*03b8*/ 	.word	0x00000040
        /*03bc*/ 	.short	0x010a
        /*03be*/ 	.byte	0x08
	.zero		1


	//   ....[45]....
        /*03c0*/ 	.word	0x00001ab0
        /*03c4*/ 	.word	0x000000ff
        /*03c8*/ 	.word	0x00000040
        /*03cc*/ 	.short	0x010a
        /*03ce*/ 	.byte	0x11
	.zero		1


	//   ....[46]....
        /*03d0*/ 	.word	0x00001c00
        /*03d4*/ 	.word	0x000000ff
        /*03d8*/ 	.word	0x00000040
        /*03dc*/ 	.short	0x010a
        /*03de*/ 	.byte	0x08
	.zero		1


	//   ....[47]....
        /*03e0*/ 	.word	0x00001d40
        /*03e4*/ 	.word	0x00000002
        /*03e8*/ 	.word	0x000000b0
        /*03ec*/ 	.short	0x010a
        /*03ee*/ 	.byte	0xff
	.zero		1


	//   ....[48]....
        /*03f0*/ 	.word	0x00001e00
        /*03f4*/ 	.word	0x00000002
        /*03f8*/ 	.word	0x00000000
        /*03fc*/ 	.short	0x0101
        /*03fe*/ 	.byte	0xff
	.zero		1


	//   ....[49]....
        /*0400*/ 	.word	0x00002360
        /*0404*/ 	.word	0x000000ff
        /*0408*/ 	.word	0x00000000
        /*040c*/ 	.short	0x010a
        /*040e*/ 	.byte	0x05
	.zero		1


	//   ....[50]....
        /*0410*/ 	.word	0x000023f0
        /*0414*/ 	.word	0x000000ff
        /*0418*/ 	.word	0x00000000
        /*041c*/ 	.short	0x010a
        /*041e*/ 	.byte	0x05
	.zero		1


	//   ....[51]....
        /*0420*/ 	.word	0x00002480
        /*0424*/ 	.word	0x000000ff
        /*0428*/ 	.word	0x00000000
        /*042c*/ 	.short	0x010a
        /*042e*/ 	.byte	0x05
	.zero		1


	//   ....[52]....
        /*0430*/ 	.word	0x00002510
        /*0434*/ 	.word	0x000000ff
        /*0438*/ 	.word	0x00000000
        /*043c*/ 	.short	0x010a
        /*043e*/ 	.byte	0x05
	.zero		1


	//   ....[53]....
        /*0440*/ 	.word	0x000025a0
        /*0444*/ 	.word	0x000000ff
        /*0448*/ 	.word	0x00000000
        /*044c*/ 	.short	0x010a
        /*044e*/ 	.byte	0x05
	.zero		1


	//   ....[54]....
        /*0450*/ 	.word	0x00002630
        /*0454*/ 	.word	0x000000ff
        /*0458*/ 	.word	0x00000000
        /*045c*/ 	.short	0x010a
        /*045e*/ 	.byte	0x05
	.zero		1


	//   ....[55]....
        /*0460*/ 	.word	0x000026c0
        /*0464*/ 	.word	0x000000ff
        /*0468*/ 	.word	0x00000000
        /*046c*/ 	.short	0x010a
        /*046e*/ 	.byte	0x05
	.zero		1


	//   ....[56]....
        /*0470*/ 	.word	0x00002760
        /*0474*/ 	.word	0x00000000
        /*0478*/ 	.word	0x00000000
        /*047c*/ 	.short	0x010a
        /*047e*/ 	.byte	0xff
	.zero		1


	//   ....[57]....
        /*0480*/ 	.word	0x00002880
        /*0484*/ 	.word	0x00000000
        /*0488*/ 	.word	0x00000110
        /*048c*/ 	.short	0x010a
        /*048e*/ 	.byte	0xff
	.zero		1


	//   ....[58]....
        /*0490*/ 	.word	0x000028e0
        /*0494*/ 	.word	0x00000004
        /*0498*/ 	.word	0x00000000
        /*049c*/ 	.short	0x0101
        /*049e*/ 	.byte	0xff
	.zero		1


	//   ....[59]....
        /*04a0*/ 	.word	0x00002900
        /*04a4*/ 	.word	0x000000ff
        /*04a8*/ 	.word	0x000000c0
        /*04ac*/ 	.short	0x010a
        /*04ae*/ 	.byte	0x05
	.zero		1


	//   ....[60]....
        /*04b0*/ 	.word	0x00002a20
        /*04b4*/ 	.word	0x00000000
        /*04b8*/ 	.word	0x000000b0
        /*04bc*/ 	.short	0x010a
        /*04be*/ 	.byte	0xff
	.zero		1


	//   ....[61]....
        /*04c0*/ 	.word	0x00002b30
        /*04c4*/ 	.word	0x00000000
        /*04c8*/ 	.word	0x00000000
        /*04cc*/ 	.short	0x0101
        /*04ce*/ 	.byte	0xff
	.zero		1


	//   ....[62]....
        /*04d0*/ 	.word	0x00002bc0
        /*04d4*/ 	.word	0x000000ff
        /*04d8*/ 	.word	0x000000c0
        /*04dc*/ 	.short	0x0106
        /*04de*/ 	.byte	0x05
	.zero		1


	//   ....[63]....
        /*04e0*/ 	.word	0x00002be0
        /*04e4*/ 	.word	0x000000ff
        /*04e8*/ 	.word	0x000000c0
        /*04ec*/ 	.short	0x010a
        /*04ee*/ 	.byte	0x05
	.zero		1


	//   ....[64]....
        /*04f0*/ 	.word	0x00002c70
        /*04f4*/ 	.word	0x000000ff
        /*04f8*/ 	.word	0x000000c0
        /*04fc*/ 	.short	0x0106
        /*04fe*/ 	.byte	0x04
	.zero		1


	//   ....[65]....
        /*0500*/ 	.word	0x00002cb0
        /*0504*/ 	.word	0x00000000
        /*0508*/ 	.word	0x000000c0
        /*050c*/ 	.short	0x010a
        /*050e*/ 	.byte	0xff
	.zero		1


	//   ....[66]....
        /*0510*/ 	.word	0x000031e0
        /*0514*/ 	.word	0x00000000
        /*0518*/ 	.word	0x000000b0
        /*051c*/ 	.short	0x010a
        /*051e*/ 	.byte	0xff
	.zero		1


	//   ....[67]....
        /*0520*/ 	.word	0x000032e0
        /*0524*/ 	.word	0x00000003
        /*0528*/ 	.word	0x00000000
        /*052c*/ 	.short	0x0101
        /*052e*/ 	.byte	0xff
	.zero		1


	//   ....[68]....
        /*0530*/ 	.word	0x000032f0
        /*0534*/ 	.word	0x000000ff
        /*0538*/ 	.word	0x00000000
        /*053c*/ 	.short	0x010a
        /*053e*/ 	.byte	0x06
	.zero		1


	//   ....[69]....
        /*0540*/ 	.word	0x00003370
        /*0544*/ 	.word	0x000000ff
        /*0548*/ 	.word	0x000000f0
        /*054c*/ 	.short	0x010a
        /*054e*/ 	.byte	0x07
	.zero		1


	//   ....[70]....
        /*0550*/ 	.word	0x00003450
        /*0554*/ 	.word	0x000000ff
        /*0558*/ 	.word	0x00000000
        /*055c*/ 	.short	0x010a
        /*055e*/ 	.byte	0x06
	.zero		1


	//   ....[71]....
        /*0560*/ 	.word	0x00003580
        /*0564*/ 	.word	0x000000ff
        /*0568*/ 	.word	0x00000000
        /*056c*/ 	.short	0x010a
        /*056e*/ 	.byte	0x1a
	.zero		1


	//   ....[72]....
        /*0570*/ 	.word	0x00003820
        /*0574*/ 	.word	0x000000ff
        /*0578*/ 	.word	0x00000000
        /*057c*/ 	.short	0x010a
        /*057e*/ 	.byte	0x06
	.zero		1


	//   ....[73]....
        /*0580*/ 	.word	0x000038b0
        /*0584*/ 	.word	0x000000ff
        /*0588*/ 	.word	0x00000000
        /*058c*/ 	.short	0x010a
        /*058e*/ 	.byte	0x06
	.zero		1


	//   ....[74]....
        /*0590*/ 	.word	0x00003940
        /*0594*/ 	.word	0x000000ff
        /*0598*/ 	.word	0x00000000
        /*059c*/ 	.short	0x010a
        /*059e*/ 	.byte	0x06
	.zero		1


	//   ....[75]....
        /*05a0*/ 	.word	0x000039d0
        /*05a4*/ 	.word	0x000000ff
        /*05a8*/ 	.word	0x00000000
        /*05ac*/ 	.short	0x010a
        /*05ae*/ 	.byte	0x07
	.zero		1


	//   ....[76]....
        /*05b0*/ 	.word	0x00003e30
        /*05b4*/ 	.word	0x00000000
        /*05b8*/ 	.word	0x000000b0
        /*05bc*/ 	.short	0x010a
        /*05be*/ 	.byte	0xff
	.zero		1


	//   ....[77]....
        /*05c0*/ 	.word	0x00003ef0
        /*05c4*/ 	.word	0x00000000
        /*05c8*/ 	.word	0x00000000
        /*05cc*/ 	.short	0x0101
        /*05ce*/ 	.byte	0xff
	.zero		1


	//   ....[78]....
        /*05d0*/ 	.word	0x00004210
        /*05d4*/ 	.word	0x000000ff
        /*05d8*/ 	.word	0x000000a8
        /*05dc*/ 	.short	0x010a
        /*05de*/ 	.byte	0x07
	.zero		1


	//   ....[79]....
        /*05e0*/ 	.word	0x00004400
        /*05e4*/ 	.word	0x000000ff
        /*05e8*/ 	.word	0x00000090
        /*05ec*/ 	.short	0x010a
        /*05ee*/ 	.byte	0x07
	.zero		1


	//   ....[80]....
        /*05f0*/ 	.word	0x000045d0
        /*05f4*/ 	.word	0x000000ff
        /*05f8*/ 	.word	0x00000080
        /*05fc*/ 	.short	0x010b
        /*05fe*/ 	.byte	0x07
	.zero		1


	//   ....[81]....
        /*0600*/ 	.word	0x00004640
        /*0604*/ 	.word	0x000000ff
        /*0608*/ 	.word	0x00000000
        /*060c*/ 	.short	0x0101
        /*060e*/ 	.byte	0x08
	.zero		1


	//   ....[82]....
        /*0610*/ 	.word	0x00004670
        /*0614*/ 	.word	0x000000ff
        /*0618*/ 	.word	0x00000098
        /*061c*/ 	.short	0x010a
        /*061e*/ 	.byte	0x07
	.zero		1


	//   ....[83]....
        /*0620*/ 	.word	0x00004880
        /*0624*/ 	.word	0x000000ff
        /*0628*/ 	.word	0x00000088
        /*062c*/ 	.short	0x010b
        /*062e*/ 	.byte	0x07
	.zero		1


	//   ....[84]....
        /*0630*/ 	.word	0x000048a0
        /*0634*/ 	.word	0x000000ff
        /*0638*/ 	.word	0x00000000
        /*063c*/ 	.short	0x0101
        /*063e*/ 	.byte	0x0d
	.zero		1


	//   ....[85]....
        /*0640*/ 	.word	0x000048d0
        /*0644*/ 	.word	0x000000ff
        /*0648*/ 	.word	0x00000090
        /*064c*/ 	.short	0x010a
        /*064e*/ 	.byte	0x07
	.zero		1


	//   ....[86]....
        /*0650*/ 	.word	0x00004910
        /*0654*/ 	.word	0x00000000
        /*0658*/ 	.word	0x00000098
        /*065c*/ 	.short	0x010a
        /*065e*/ 	.byte	0xff
	.zero		1


	//   ....[87]....
        /*0660*/ 	.word	0x00004c50
        /*0664*/ 	.word	0x00000000
        /*0668*/ 	.word	0x000000b0
        /*066c*/ 	.short	0x010a
        /*066e*/ 	.byte	0xff
	.zero		1


	//   ....[88]....
        /*0670*/ 	.word	0x00004d60
        /*0674*/ 	.word	0x00000000
        /*0678*/ 	.word	0x00000000
        /*067c*/ 	.short	0x0101
        /*067e*/ 	.byte	0xff
	.zero		1


	//   ....[89]....
        /*0680*/ 	.word	0x000057b0
        /*0684*/ 	.word	0x00000000
        /*0688*/ 	.word	0x00000080
        /*068c*/ 	.short	0x010a
        /*068e*/ 	.byte	0xff
	.zero		1


	//   ....[90]....
        /*0690*/ 	.word	0x00005820
        /*0694*/ 	.word	0x00000071
        /*0698*/ 	.word	0x000000d0
        /*069c*/ 	.short	0x010a
        /*069e*/ 	.byte	0xff
	.zero		1


	//   ....[91]....
        /*06a0*/ 	.word	0x00005900
        /*06a4*/ 	.word	0x00000000
        /*06a8*/ 	.word	0x00000080
        /*06ac*/ 	.short	0x010a
        /*06ae*/ 	.byte	0xff
	.zero		1


	//   ....[92]....
        /*06b0*/ 	.word	0x00005a40
        /*06b4*/ 	.word	0x00000000
        /*06b8*/ 	.word	0x00000000
        /*06bc*/ 	.short	0x0101
        /*06be*/ 	.byte	0xff
	.zero		1


	//   ....[93]....
        /*06c0*/ 	.word	0x00005aa0
        /*06c4*/ 	.word	0x00000071
        /*06c8*/ 	.word	0x000000d0
        /*06cc*/ 	.short	0x010a
        /*06ce*/ 	.byte	0xff
	.zero		1


	//   ....[94]....
        /*06d0*/ 	.word	0x000065f0
        /*06d4*/ 	.word	0x00000020
        /*06d8*/ 	.word	0x00000080
        /*06dc*/ 	.short	0x010a
        /*06de*/ 	.byte	0xff
	.zero		1


	//   ....[95]....
        /*06e0*/ 	.word	0x000066b0
        /*06e4*/ 	.word	0x00000020
        /*06e8*/ 	.word	0x00000080
        /*06ec*/ 	.short	0x010a
        /*06ee*/ 	.byte	0xff
	.zero		1


	//   ....[96]....
        /*06f0*/ 	.word	0x000067d0
        /*06f4*/ 	.word	0x00000003
        /*06f8*/ 	.word	0x00000000
        /*06fc*/ 	.short	0x0101
        /*06fe*/ 	.byte	0xff
	.zero		1


	//   ....[97]....
        /*0700*/ 	.word	0x00006c10
        /*0704*/ 	.word	0x000000ff
        /*0708*/ 	.word	0x00000000
        /*070c*/ 	.short	0x0101
        /*070e*/ 	.byte	0x05
	.zero		1


	//   ....[98]....
        /*0710*/ 	.word	0x00007450
        /*0714*/ 	.word	0x00000003
        /*0718*/ 	.word	0x00000120
        /*071c*/ 	.short	0x010a
        /*071e*/ 	.byte	0xff
	.zero		1


	//   ....[99]....
        /*0720*/ 	.word	0x000074b0
        /*0724*/ 	.word	0x00000002
        /*0728*/ 	.word	0x00000040
        /*072c*/ 	.short	0x010a
        /*072e*/ 	.byte	0xff
	.zero		1


	//   ....[100]....
        /*0730*/ 	.word	0x00007510
        /*0734*/ 	.word	0x00000002
        /*0738*/ 	.word	0x00000040
        /*073c*/ 	.short	0x010a
        /*073e*/ 	.byte	0xff
	.zero		1


	//   ....[101]....
        /*0740*/ 	.word	0x00007560
        /*0744*/ 	.word	0x00000002
        /*0748*/ 	.word	0x000000b0
        /*074c*/ 	.short	0x010a
        /*074e*/ 	.byte	0xff
	.zero		1


	//   ....[102]....
        /*0750*/ 	.word	0x000075c0
        /*0754*/ 	.word	0x00000000
        /*0758*/ 	.word	0x00000000
        /*075c*/ 	.short	0x010a
        /*075e*/ 	.byte	0xff
	.zero		1


	//   ....[103]....
        /*0760*/ 	.word	0x00007620
        /*0764*/ 	.word	0x00000000
        /*0768*/ 	.word	0x00000000
        /*076c*/ 	.short	0x010a
        /*076e*/ 	.byte	0xff
	.zero		1


	//   ....[104]....
        /*0770*/ 	.word	0x00007680
        /*0774*/ 	.word	0x00000000
        /*0778*/ 	.word	0x00000000
        /*077c*/ 	.short	0x010a
        /*077e*/ 	.byte	0xff
	.zero		1


	//   ....[105]....
        /*0780*/ 	.word	0x000076e0
        /*0784*/ 	.word	0x00000000
        /*0788*/ 	.word	0x00000000
        /*078c*/ 	.short	0x010a
        /*078e*/ 	.byte	0xff
	.zero		1


	//   ....[106]....
        /*0790*/ 	.word	0x00007740
        /*0794*/ 	.word	0x00000000
        /*0798*/ 	.word	0x00000000
        /*079c*/ 	.short	0x010a
        /*079e*/ 	.byte	0xff
	.zero		1


	//   ....[107]....
        /*07a0*/ 	.word	0x000077a0
        /*07a4*/ 	.word	0x00000000
        /*07a8*/ 	.word	0x00000000
        /*07ac*/ 	.short	0x010a
        /*07ae*/ 	.byte	0xff
	.zero		1


	//   ....[108]....
        /*07b0*/ 	.word	0x00007800
        /*07b4*/ 	.word	0x00000000
        /*07b8*/ 	.word	0x00000000
        /*07bc*/ 	.short	0x010a
        /*07be*/ 	.byte	0xff
	.zero		1


	//   ....[109]....
        /*07c0*/ 	.word	0x00007850
        /*07c4*/ 	.word	0x00000000
        /*07c8*/ 	.word	0x00000110
        /*07cc*/ 	.short	0x010a
        /*07ce*/ 	.byte	0xff
	.zero		1


	//   ....[110]....
        /*07d0*/ 	.word	0x000078b0
        /*07d4*/ 	.word	0x00000000
        /*07d8*/ 	.word	0x000000c0
        /*07dc*/ 	.short	0x010a
        /*07de*/ 	.byte	0xff
	.zero		1


	//   ....[111]....
        /*07e0*/ 	.word	0x00007900
        /*07e4*/ 	.word	0x00000000
        /*07e8*/ 	.word	0x000000b0
        /*07ec*/ 	.short	0x010a
        /*07ee*/ 	.byte	0xff
	.zero		1


	//   ....[112]....
        /*07f0*/ 	.word	0x00007960
        /*07f4*/ 	.word	0x00000000
        /*07f8*/ 	.word	0x000000c0
        /*07fc*/ 	.short	0x010a
        /*07fe*/ 	.byte	0xff
	.zero		1


	//   ....[113]....
        /*0800*/ 	.word	0x000079b0
        /*0804*/ 	.word	0x00000000
        /*0808*/ 	.word	0x000000b0
        /*080c*/ 	.short	0x010a
        /*080e*/ 	.byte	0xff
	.zero		1


	//   ....[114]....
        /*0810*/ 	.word	0x00007a10
        /*0814*/ 	.word	0x00000003
        /*0818*/ 	.word	0x000000f0
        /*081c*/ 	.short	0x010a
        /*081e*/ 	.byte	0xff
	.zero		1


	//   ....[115]....
        /*0820*/ 	.word	0x00007a70
        /*0824*/ 	.word	0x00000000
        /*0828*/ 	.word	0x00000000
        /*082c*/ 	.short	0x010a
        /*082e*/ 	.byte	0xff
	.zero		1


	//   ....[116]....
        /*0830*/ 	.word	0x00007ad0
        /*0834*/ 	.word	0x00000000
        /*0838*/ 	.word	0x00000000
        /*083c*/ 	.short	0x010a
        /*083e*/ 	.byte	0xff
	.zero		1


	//   ....[117]....
        /*0840*/ 	.word	0x00007b30
        /*0844*/ 	.word	0x00000000
        /*0848*/ 	.word	0x00000000
        /*084c*/ 	.short	0x010a
        /*084e*/ 	.byte	0xff
	.zero		1


	//   ....[118]....
        /*0850*/ 	.word	0x00007b90
        /*0854*/ 	.word	0x00000000
        /*0858*/ 	.word	0x00000000
        /*085c*/ 	.short	0x010a
        /*085e*/ 	.byte	0xff
	.zero		1


	//   ....[119]....
        /*0860*/ 	.word	0x00007bf0
        /*0864*/ 	.word	0x00000000
        /*0868*/ 	.word	0x00000000
        /*086c*/ 	.short	0x010a
        /*086e*/ 	.byte	0xff
	.zero		1


	//   ....[120]....
        /*0870*/ 	.word	0x00007c40
        /*0874*/ 	.word	0x00000000
        /*0878*/ 	.word	0x000000b0
        /*087c*/ 	.short	0x010a
        /*087e*/ 	.byte	0xff
	.zero		1


	//   ....[121]....
        /*0880*/ 	.word	0x00007ca0
        /*0884*/ 	.word	0x00000000
        /*0888*/ 	.word	0x000000a8
        /*088c*/ 	.short	0x010a
        /*088e*/ 	.byte	0xff
	.zero		1


	//   ....[122]....
        /*0890*/ 	.word	0x00007d00
        /*0894*/ 	.word	0x00000003
        /*0898*/ 	.word	0x00000090
        /*089c*/ 	.short	0x010a
        /*089e*/ 	.byte	0xff
	.zero		1


	//   ....[123]....
        /*08a0*/ 	.word	0x00007d60
        /*08a4*/ 	.word	0x00000003
        /*08a8*/ 	.word	0x00000098
        /*08ac*/ 	.short	0x010a
        /*08ae*/ 	.byte	0xff
	.zero		1


	//   ....[124]....
        /*08b0*/ 	.word	0x00007dc0
        /*08b4*/ 	.word	0x00000000
        /*08b8*/ 	.word	0x00000090
        /*08bc*/ 	.short	0x010a
        /*08be*/ 	.byte	0xff
	.zero		1


	//   ....[125]....
        /*08c0*/ 	.word	0x00007e10
        /*08c4*/ 	.word	0x00000000
        /*08c8*/ 	.word	0x000000b0
        /*08cc*/ 	.short	0x010a
        /*08ce*/ 	.byte	0xff
	.zero		1


	//   ....[126]....
        /*08d0*/ 	.word	0x00007e60
        /*08d4*/ 	.word	0x00000000
        /*08d8*/ 	.word	0x00000080
        /*08dc*/ 	.short	0x010a
        /*08de*/ 	.byte	0xff
	.zero		1


	//   ....[127]....
        /*08e0*/ 	.word	0x00007eb0
        /*08e4*/ 	.word	0x00000071
        /*08e8*/ 	.word	0x000000d0
        /*08ec*/ 	.short	0x010a
        /*08ee*/ 	.byte	0xff
	.zero		1


	//   ....[128]....
        /*08f0*/ 	.word	0x00007f00
        /*08f4*/ 	.word	0x00000020
        /*08f8*/ 	.word	0x00000080
        /*08fc*/ 	.short	0x010a
        /*08fe*/ 	.byte	0xff
	.zero		1


	//----- nvinfo : EIATTR_NUM_MBARRIERS
	.align		4
.L_47:
        /*0900*/ 	.byte	0x03, 0x38
        /*0902*/ 	.short	0x0026


	//----- nvinfo : EIATTR_EXIT_INSTR_OFFSETS
	.align		4
        /*0904*/ 	.byte	0x04, 0x1c
        /*0906*/ 	.short	(.L_49 - .L_48)


	//   ....[0]....
.L_48:
        /*0908*/ 	.word	0x00002790


	//   ....[1]....
        /*090c*/ 	.word	0x00002c80


	//   ....[2]....
        /*0910*/ 	.word	0x00002ce0


	//   ....[3]....
        /*0914*/ 	.word	0x00003c30


	//   ....[4]....
        /*0918*/ 	.word	0x00004940


	//   ....[5]....
        /*091c*/ 	.word	0x00004980


	//   ....[6]....
        /*0920*/ 	.word	0x00007440


	//----- nvinfo : EIATTR_MAX_THREADS
	.align		4
.L_49:
        /*0924*/ 	.byte	0x04, 0x05
        /*0926*/ 	.short	(.L_51 - .L_50)
.L_50:
        /*0928*/ 	.word	0x00000100
        /*092c*/ 	.word	0x00000001
        /*0930*/ 	.word	0x00000001


	//----- nvinfo : EIATTR_CRS_STACK_SIZE
	.align		4
.L_51:
        /*0934*/ 	.byte	0x04, 0x1e
        /*0936*/ 	.short	(.L_53 - .L_52)
.L_52:
        /*0938*/ 	.word	0x00000000


	//----- nvinfo : EIATTR_CBANK_PARAM_SIZE
	.align		4
.L_53:
        /*093c*/ 	.byte	0x03, 0x19
        /*093e*/ 	.short	0x0800


	//----- nvinfo : EIATTR_PARAM_CBANK
	.align		4
        /*0940*/ 	.byte	0x04, 0x0a
        /*0942*/ 	.short	(.L_55 - .L_54)
	.align		4
.L_54:
        /*0944*/ 	.word	index@(.nv.constant0._ZN7cutlass13device_kernelINS_4gemm6kernel13GemmUniversalIN4cute5tupleIJiiiiEEENS1_10collective13CollectiveMmaINS1_35MainloopSm100TmaUmmaWarpSpecializedILi8ELi2ELi4ENS5_IJNS4_1CILi1EEESB_SB_EEEEENS5_IJNSA_ILi64EEENSA_ILi128EEESF_EEENS_12float_e4m3_tENS5_IJlSB_lEEENS_12float_e5m2_tENS5_IJSB_llEEENS4_8TiledMMAINS4_8MMA_AtomIJNS4_10MMA_TraitsINS4_19SM100_MMA_F8F6F4_SSEJSH_SJ_fSE_SF_NS4_17integral_constantINS4_4UMMA5MajorELSR_0EEENSP_ISR_LSR_1EEENSP_INSQ_7ScaleInELSU_0EEESV_EEEEEENS4_6LayoutISC_NS5_IJNSA_ILi0EEESZ_SZ_EEEEENS5_IJNS4_10UnderscoreES12_S12_EEEEENS4_13SM90_TMA_LOADENS4_14ComposedLayoutINS4_7SwizzleILi3ELi4ELi3EEENS4_18smem_ptr_flag_bitsILi8EEENSY_INS5_IJNSA_ILi8EEESF_EEENS5_IJSF_SB_EEEEEEEvNS4_8identityES15_NS16_IS18_S1A_NSY_INS5_IJSF_S1B_EEENS5_IJSB_SF_EEEEEEEvS1G_EENS_8epilogue10collective18CollectiveEpilogueINS1M_23Sm100TmaWarpSpecializedILi2ELi2ELi32ELb0ELb0EEEJSG_NS5_IJNSY_ISE_SB_EES1R_EEESH_SI_SH_SI_NS1M_6fusion15FusionCallbacksIS1Q_NS1T_17LinearCombinationISH_fSH_fLNS_15FloatRoundStyleE2EEESG_S1S_JEEENS4_5SM1004TMEM4LOAD26SM100_TMEM_LOAD_16dp32b32xES15_NS16_INS17_ILi2ELi4ELi3EEES1A_NSY_INS5_IJS1B_SE_EEENS5_IJSE_SB_EEEEEEENS4_39AutoVectorizingCopyWithAssumedAlignmentILi128EEENS4_14SM90_TMA_STOREES27_S29_S29_EEEvvEEEEvNT_6ParamsE)
        /*0948*/ 	.short	0x0380
        /*094a*/ 	.short	0x0800


	//----- nvinfo : EIATTR_SW_WAR
	.align		4
.L_55:
        /*094c*/ 	.byte	0x04, 0x36
        /*094e*/ 	.short	(.L_57 - .L_56)
.L_56:
        /*0950*/ 	.word	0x00000008
.L_57:


//--------------------- .nv.callgraph             --------------------------
	.section	.nv.callgraph,"",@"SHT_CUDA_CALLGRAPH"
	.align	4
	.sectionentsize	8
	.align		4
        /*0000*/ 	.word	0x00000000
	.align		4
        /*0004*/ 	.word	0xffffffff
	.align		4
        /*0008*/ 	.word	index@(_ZN7cutlass13device_kernelINS_4gemm6kernel13GemmUniversalIN4cute5tupleIJiiiiEEENS1_10collective13CollectiveMmaINS1_35MainloopSm100TmaUmmaWarpSpecializedILi8ELi2ELi4ENS5_IJNS4_1CILi1EEESB_SB_EEEEENS5_IJNSA_ILi64EEENSA_ILi128EEESF_EEENS_12float_e4m3_tENS5_IJlSB_lEEENS_12float_e5m2_tENS5_IJSB_llEEENS4_8TiledMMAINS4_8MMA_AtomIJNS4_10MMA_TraitsINS4_19SM100_MMA_F8F6F4_SSEJSH_SJ_fSE_SF_NS4_17integral_constantINS4_4UMMA5MajorELSR_0EEENSP_ISR_LSR_1EEENSP_INSQ_7ScaleInELSU_0EEESV_EEEEEENS4_6LayoutISC_NS5_IJNSA_ILi0EEESZ_SZ_EEEEENS5_IJNS4_10UnderscoreES12_S12_EEEEENS4_13SM90_TMA_LOADENS4_14ComposedLayoutINS4_7SwizzleILi3ELi4ELi3EEENS4_18smem_ptr_flag_bitsILi8EEENSY_INS5_IJNSA_ILi8EEESF_EEENS5_IJSF_SB_EEEEEEEvNS4_8identityES15_NS16_IS18_S1A_NSY_INS5_IJSF_S1B_EEENS5_IJSB_SF_EEEEEEEvS1G_EENS_8epilogue10collective18CollectiveEpilogueINS1M_23Sm100TmaWarpSpecializedILi2ELi2ELi32ELb0ELb0EEEJSG_NS5_IJNSY_ISE_SB_EES1R_EEESH_SI_SH_SI_NS1M_6fusion15FusionCallbacksIS1Q_NS1T_17LinearCombinationISH_fSH_fLNS_15FloatRoundStyleE2EEESG_S1S_JEEENS4_5SM1004TMEM4LOAD26SM100_TMEM_LOAD_16dp32b32xES15_NS16_INS17_ILi2ELi4ELi3EEES1A_NSY_INS5_IJS1B_SE_EEENS5_IJSE_SB_EEEEEEENS4_39AutoVectorizingCopyWithAssumedAlignmentILi128EEENS4_14SM90_TMA_STOREES27_S29_S29_EEEvvEEEEvNT_6ParamsE)
	.align		4
        /*000c*/ 	.word	index@(__assertfail)
	.align		4
        /*0010*/ 	.word	0x00000000
	.align		4
        /*0014*/ 	.word	0xfffffffe
	.align		4
        /*0018*/ 	.word	0x00000000
	.align		4
        /*001c*/ 	.word	0xfffffffd
	.align		4
        /*0020*/ 	.word	0x00000000
	.align		4
        /*0024*/ 	.word	0xfffffffc


//--------------------- .nv.constant4             --------------------------
	.section	.nv.constant4,"a",@progbits
	.align	8
	.align		8
.nv.constant4:
        /*0000*/ 	.dword	__assertfail
	.align		8
        /*0008*/ 	.dword	__unnamed_1
	.align		8
        /*0010*/ 	.dword	__unnamed_2
	.align		8
        /*0018*/ 	.dword	_ZN40_INTERNAL_14fcaaf2_4_k_cu_b9e2d0d0_353694cuda3std3__45__cpo5beginE
	.align		8
        /*0020*/ 	.dword	_ZN40_INTERNAL_14fcaaf2_4_k_cu_b9e2d0d0_353694cuda3std3__45__cpo3endE
	.align		8
        /*0028*/ 	.dword	_ZN40_INTERNAL_14fcaaf2_4_k_cu_b9e2d0d0_353694cuda3std3__45__cpo6cbeginE
	.align		8
        /*0030*/ 	.dword	_ZN40_INTERNAL_14fcaaf2_4_k_cu_b9e2d0d0_353694cuda3std3__45__cpo4cendE
	.align		8
        /*0038*/ 	.dword	_ZN40_INTERNAL_14fcaaf2_4_k_cu_b9e2d0d0_353694cuda3std3__442_GLOBAL__N__14fcaaf2_4_k_cu_b9e2d0d0_353696ignoreE
	.align		8
        /*0040*/ 	.dword	_ZN40_INTERNAL_14fcaaf2_4_k_cu_b9e2d0d0_353694cuda3std3__419piecewise_constructE
	.align		8
        /*0048*/ 	.dword	_ZN40_INTERNAL_14fcaaf2_4_k_cu_b9e2d0d0_353694cuda3std3__48in_placeE
	.align		8
        /*0050*/ 	.dword	_ZN40_INTERNAL_14fcaaf2_4_k_cu_b9e2d0d0_353694cuda3std6ranges3__45__cpo4swapE
	.align		8
        /*0058*/ 	.dword	_ZN40_INTERNAL_14fcaaf2_4_k_cu_b9e2d0d0_353694cuda3std6ranges3__45__cpo9iter_moveE
	.align		8
        /*0060*/ 	.dword	_ZN40_INTERNAL_14fcaaf2_4_k_cu_b9e2d0d0_353694cute7productE
	.align		8
        /*0068*/ 	.dword	_ZN40_INTERNAL_14fcaaf2_4_k_cu_b9e2d0d0_353694cute1_E
	.align		8
        /*0070*/ 	.dword	$str$25
	.align		8
        /*0078*/ 	.dword	$str$26
	.align		8
        /*0080*/ 	.dword	$str$27
	.align		8
        /*0088*/ 	.dword	$str$28


//--------------------- .text._ZN7cutlass13device_kernelINS_4gemm6kernel13GemmUniversalIN4cute5tupleIJiiiiEEENS1_10collective13CollectiveMmaINS1_35MainloopSm100TmaUmmaWarpSpecializedILi8ELi2ELi4ENS5_IJNS4_1CILi1EEESB_SB_EEEEENS5_IJNSA_ILi64EEENSA_ILi128EEESF_EEENS_12float_e4m3_tENS5_IJlSB_lEEENS_12float_e5m2_tENS5_IJSB_llEEENS4_8TiledMMAINS4_8MMA_AtomIJNS4_10MMA_TraitsINS4_19SM100_MMA_F8F6F4_SSEJSH_SJ_fSE_SF_NS4_17integral_constantINS4_4UMMA5MajorELSR_0EEENSP_ISR_LSR_1EEENSP_INSQ_7ScaleInELSU_0EEESV_EEEEEENS4_6LayoutISC_NS5_IJNSA_ILi0EEESZ_SZ_EEEEENS5_IJNS4_10UnderscoreES12_S12_EEEEENS4_13SM90_TMA_LOADENS4_14ComposedLayoutINS4_7SwizzleILi3ELi4ELi3EEENS4_18smem_ptr_flag_bitsILi8EEENSY_INS5_IJNSA_ILi8EEESF_EEENS5_IJSF_SB_EEEEEEEvNS4_8identityES15_NS16_IS18_S1A_NSY_INS5_IJSF_S1B_EEENS5_IJSB_SF_EEEEEEEvS1G_EENS_8epilogue10collective18CollectiveEpilogueINS1M_23Sm100TmaWarpSpecializedILi2ELi2ELi32ELb0ELb0EEEJSG_NS5_IJNSY_ISE_SB_EES1R_EEESH_SI_SH_SI_NS1M_6fusion15FusionCallbacksIS1Q_NS1T_17LinearCombinationISH_fSH_fLNS_15FloatRoundStyleE2EEESG_S1S_JEEENS4_5SM1004TMEM4LOAD26SM100_TMEM_LOAD_16dp32b32xES15_NS16_INS17_ILi2ELi4ELi3EEES1A_NSY_INS5_IJS1B_SE_EEENS5_IJSE_SB_EEEEEEENS4_39AutoVectorizingCopyWithAssumedAlignmentILi128EEENS4_14SM90_TMA_STOREES27_S29_S29_EEEvvEEEEvNT_6ParamsE --------------------------
	.section	.text._ZN7cutlass13device_kernelINS_4gemm6kernel13GemmUniversalIN4cute5tupleIJiiiiEEENS1_10collective13CollectiveMmaINS1_35MainloopSm100TmaUmmaWarpSpecializedILi8ELi2ELi4ENS5_IJNS4_1CILi1EEESB_SB_EEEEENS5_IJNSA_ILi64EEENSA_ILi128EEESF_EEENS_12float_e4m3_tENS5_IJlSB_lEEENS_12float_e5m2_tENS5_IJSB_llEEENS4_8TiledMMAINS4_8MMA_AtomIJNS4_10MMA_TraitsINS4_19SM100_MMA_F8F6F4_SSEJSH_SJ_fSE_SF_NS4_17integral_constantINS4_4UMMA5MajorELSR_0EEENSP_ISR_LSR_1EEENSP_INSQ_7ScaleInELSU_0EEESV_EEEEEENS4_6LayoutISC_NS5_IJNSA_ILi0EEESZ_SZ_EEEEENS5_IJNS4_10UnderscoreES12_S12_EEEEENS4_13SM90_TMA_LOADENS4_14ComposedLayoutINS4_7SwizzleILi3ELi4ELi3EEENS4_18smem_ptr_flag_bitsILi8EEENSY_INS5_IJNSA_ILi8EEESF_EEENS5_IJSF_SB_EEEEEEEvNS4_8identityES15_NS16_IS18_S1A_NSY_INS5_IJSF_S1B_EEENS5_IJSB_SF_EEEEEEEvS1G_EENS_8epilogue10collective18CollectiveEpilogueINS1M_23Sm100TmaWarpSpecializedILi2ELi2ELi32ELb0ELb0EEEJSG_NS5_IJNSY_ISE_SB_EES1R_EEESH_SI_SH_SI_NS1M_6fusion15FusionCallbacksIS1Q_NS1T_17LinearCombinationISH_fSH_fLNS_15FloatRoundStyleE2EEESG_S1S_JEEENS4_5SM1004TMEM4LOAD26SM100_TMEM_LOAD_16dp32b32xES15_NS16_INS17_ILi2ELi4ELi3EEES1A_NSY_INS5_IJS1B_SE_EEENS5_IJSE_SB_EEEEEEENS4_39AutoVectorizingCopyWithAssumedAlignmentILi128EEENS4_14SM90_TMA_STOREES27_S29_S29_EEEvvEEEEvNT_6ParamsE,"ax",@progbits
	.align	128
.text._ZN7cutlass13device_kernelINS_4gemm6kernel13GemmUniversalIN4cute5tupleIJiiiiEEENS1_10collective13CollectiveMmaINS1_35MainloopSm100TmaUmmaWarpSpecializedILi8ELi2ELi4ENS5_IJNS4_1CILi1EEESB_SB_EEEEENS5_IJNSA_ILi64EEENSA_ILi128EEESF_EEENS_12float_e4m3_tENS5_IJlSB_lEEENS_12float_e5m2_tENS5_IJSB_llEEENS4_8TiledMMAINS4_8MMA_AtomIJNS4_10MMA_TraitsINS4_19SM100_MMA_F8F6F4_SSEJSH_SJ_fSE_SF_NS4_17integral_constantINS4_4UMMA5MajorELSR_0EEENSP_ISR_LSR_1EEENSP_INSQ_7ScaleInELSU_0EEESV_EEEEEENS4_6LayoutISC_NS5_IJNSA_ILi0EEESZ_SZ_EEEEENS5_IJNS4_10UnderscoreES12_S12_EEEEENS4_13SM90_TMA_LOADENS4_14ComposedLayoutINS4_7SwizzleILi3ELi4ELi3EEENS4_18smem_ptr_flag_bitsILi8EEENSY_INS5_IJNSA_ILi8EEESF_EEENS5_IJSF_SB_EEEEEEEvNS4_8identityES15_NS16_IS18_S1A_NSY_INS5_IJSF_S1B_EEENS5_IJSB_SF_EEEEEEEvS1G_EENS_8epilogue10collective18CollectiveEpilogueINS1M_23Sm100TmaWarpSpecializedILi2ELi2ELi32ELb0ELb0EEEJSG_NS5_IJNSY_ISE_SB_EES1R_EEESH_SI_SH_SI_NS1M_6fusion15FusionCallbacksIS1Q_NS1T_17LinearCombinationISH_fSH_fLNS_15FloatRoundStyleE2EEESG_S1S_JEEENS4_5SM1004TMEM4LOAD26SM100_TMEM_LOAD_16dp32b32xES15_NS16_INS17_ILi2ELi4ELi3EEES1A_NSY_INS5_IJS1B_SE_EEENS5_IJSE_SB_EEEEEEENS4_39AutoVectorizingCopyWithAssumedAlignmentILi128EEENS4_14SM90_TMA_STOREES27_S29_S29_EEEvvEEEEvNT_6ParamsE:
        .type           _ZN7cutlass13device_kernelINS_4gemm6kernel13GemmUniversalIN4cute5tupleIJiiiiEEENS1_10collective13CollectiveMmaINS1_35MainloopSm100TmaUmmaWarpSpecializedILi8ELi2ELi4ENS5_IJNS4_1CILi1EEESB_SB_EEEEENS5_IJNSA_ILi64EEENSA_ILi128EEESF_EEENS_12float_e4m3_tENS5_IJlSB_lEEENS_12float_e5m2_tENS5_IJSB_llEEENS4_8TiledMMAINS4_8MMA_AtomIJNS4_10MMA_TraitsINS4_19SM100_MMA_F8F6F4_SSEJSH_SJ_fSE_SF_NS4_17integral_constantINS4_4UMMA5MajorELSR_0EEENSP_ISR_LSR_1EEENSP_INSQ_7ScaleInELSU_0EEESV_EEEEEENS4_6LayoutISC_NS5_IJNSA_ILi0EEESZ_SZ_EEEEENS5_IJNS4_10UnderscoreES12_S12_EEEEENS4_13SM90_TMA_LOADENS4_14ComposedLayoutINS4_7SwizzleILi3ELi4ELi3EEENS4_18smem_ptr_flag_bitsILi8EEENSY_INS5_IJNSA_ILi8EEESF_EEENS5_IJSF_SB_EEEEEEEvNS4_8identityES15_NS16_IS18_S1A_NSY_INS5_IJSF_S1B_EEENS5_IJSB_SF_EEEEEEEvS1G_EENS_8epilogue10collective18CollectiveEpilogueINS1M_23Sm100TmaWarpSpecializedILi2ELi2ELi32ELb0ELb0EEEJSG_NS5_IJNSY_ISE_SB_EES1R_EEESH_SI_SH_SI_NS1M_6fusion15FusionCallbacksIS1Q_NS1T_17LinearCombinationISH_fSH_fLNS_15FloatRoundStyleE2EEESG_S1S_JEEENS4_5SM1004TMEM4LOAD26SM100_TMEM_LOAD_16dp32b32xES15_NS16_INS17_ILi2ELi4ELi3EEES1A_NSY_INS5_IJS1B_SE_EEENS5_IJSE_SB_EEEEEEENS4_39AutoVectorizingCopyWithAssumedAlignmentILi128EEENS4_14SM90_TMA_STOREES27_S29_S29_EEEvvEEEEvNT_6ParamsE,@function
        .size           _ZN7cutlass13device_kernelINS_4gemm6kernel13GemmUniversalIN4cute5tupleIJiiiiEEENS1_10collective13CollectiveMmaINS1_35MainloopSm100TmaUmmaWarpSpecializedILi8ELi2ELi4ENS5_IJNS4_1CILi1EEESB_SB_EEEEENS5_IJNSA_ILi64EEENSA_ILi128EEESF_EEENS_12float_e4m3_tENS5_IJlSB_lEEENS_12float_e5m2_tENS5_IJSB_llEEENS4_8TiledMMAINS4_8MMA_AtomIJNS4_10MMA_TraitsINS4_19SM100_MMA_F8F6F4_SSEJSH_SJ_fSE_SF_NS4_17integral_constantINS4_4UMMA5MajorELSR_0EEENSP_ISR_LSR_1EEENSP_INSQ_7ScaleInELSU_0EEESV_EEEEEENS4_6LayoutISC_NS5_IJNSA_ILi0EEESZ_SZ_EEEEENS5_IJNS4_10UnderscoreES12_S12_EEEEENS4_13SM90_TMA_LOADENS4_14ComposedLayoutINS4_7SwizzleILi3ELi4ELi3EEENS4_18smem_ptr_flag_bitsILi8EEENSY_INS5_IJNSA_ILi8EEESF_EEENS5_IJSF_SB_EEEEEEEvNS4_8identityES15_NS16_IS18_S1A_NSY_INS5_IJSF_S1B_EEENS5_IJSB_SF_EEEEEEEvS1G_EENS_8epilogue10collective18CollectiveEpilogueINS1M_23Sm100TmaWarpSpecializedILi2ELi2ELi32ELb0ELb0EEEJSG_NS5_IJNSY_ISE_SB_EES1R_EEESH_SI_SH_SI_NS1M_6fusion15FusionCallbacksIS1Q_NS1T_17LinearCombinationISH_fSH_fLNS_15FloatRoundStyleE2EEESG_S1S_JEEENS4_5SM1004TMEM4LOAD26SM100_TMEM_LOAD_16dp32b32xES15_NS16_INS17_ILi2ELi4ELi3EEES1A_NSY_INS5_IJS1B_SE_EEENS5_IJSE_SB_EEEEEEENS4_39AutoVectorizingCopyWithAssumedAlignmentILi128EEENS4_14SM90_TMA_STOREES27_S29_S29_EEEvvEEEEvNT_6ParamsE,(.L_x_154 - _ZN7cutlass13device_kernelINS_4gemm6kernel13GemmUniversalIN4cute5tupleIJiiiiEEENS1_10collective13CollectiveMmaINS1_35MainloopSm100TmaUmmaWarpSpecializedILi8ELi2ELi4ENS5_IJNS4_1CILi1EEESB_SB_EEEEENS5_IJNSA_ILi64EEENSA_ILi128EEESF_EEENS_12float_e4m3_tENS5_IJlSB_lEEENS_12float_e5m2_tENS5_IJSB_llEEENS4_8TiledMMAINS4_8MMA_AtomIJNS4_10MMA_TraitsINS4_19SM100_MMA_F8F6F4_SSEJSH_SJ_fSE_SF_NS4_17integral_constantINS4_4UMMA5MajorELSR_0EEENSP_ISR_LSR_1EEENSP_INSQ_7ScaleInELSU_0EEESV_EEEEEENS4_6LayoutISC_NS5_IJNSA_ILi0EEESZ_SZ_EEEEENS5_IJNS4_10UnderscoreES12_S12_EEEEENS4_13SM90_TMA_LOADENS4_14ComposedLayoutINS4_7SwizzleILi3ELi4ELi3EEENS4_18smem_ptr_flag_bitsILi8EEENSY_INS5_IJNSA_ILi8EEESF_EEENS5_IJSF_SB_EEEEEEEvNS4_8identityES15_NS16_IS18_S1A_NSY_INS5_IJSF_S1B_EEENS5_IJSB_SF_EEEEEEEvS1G_EENS_8epilogue10collective18CollectiveEpilogueINS1M_23Sm100TmaWarpSpecializedILi2ELi2ELi32ELb0ELb0EEEJSG_NS5_IJNSY_ISE_SB_EES1R_EEESH_SI_SH_SI_NS1M_6fusion15FusionCallbacksIS1Q_NS1T_17LinearCombinationISH_fSH_fLNS_15FloatRoundStyleE2EEESG_S1S_JEEENS4_5SM1004TMEM4LOAD26SM100_TMEM_LOAD_16dp32b32xES15_NS16_INS17_ILi2ELi4ELi3EEES1A_NSY_INS5_IJS1B_SE_EEENS5_IJSE_SB_EEEEEEENS4_39AutoVectorizingCopyWithAssumedAlignmentILi128EEENS4_14SM90_TMA_STOREES27_S29_S29_EEEvvEEEEvNT_6ParamsE)
        .other          _ZN7cutlass13device_kernelINS_4gemm6kernel13GemmUniversalIN4cute5tupleIJiiiiEEENS1_10collective13CollectiveMmaINS1_35MainloopSm100TmaUmmaWarpSpecializedILi8ELi2ELi4ENS5_IJNS4_1CILi1EEESB_SB_EEEEENS5_IJNSA_ILi64EEENSA_ILi128EEESF_EEENS_12float_e4m3_tENS5_IJlSB_lEEENS_12float_e5m2_tENS5_IJSB_llEEENS4_8TiledMMAINS4_8MMA_AtomIJNS4_10MMA_TraitsINS4_19SM100_MMA_F8F6F4_SSEJSH_SJ_fSE_SF_NS4_17integral_constantINS4_4UMMA5MajorELSR_0EEENSP_ISR_LSR_1EEENSP_INSQ_7ScaleInELSU_0EEESV_EEEEEENS4_6LayoutISC_NS5_IJNSA_ILi0EEESZ_SZ_EEEEENS5_IJNS4_10UnderscoreES12_S12_EEEEENS4_13SM90_TMA_LOADENS4_14ComposedLayoutINS4_7SwizzleILi3ELi4ELi3EEENS4_18smem_ptr_flag_bitsILi8EEENSY_INS5_IJNSA_ILi8EEESF_EEENS5_IJSF_SB_EEEEEEEvNS4_8identityES15_NS16_IS18_S1A_NSY_INS5_IJSF_S1B_EEENS5_IJSB_SF_EEEEEEEvS1G_EENS_8epilogue10collective18CollectiveEpilogueINS1M_23Sm100TmaWarpSpecializedILi2ELi2ELi32ELb0ELb0EEEJSG_NS5_IJNSY_ISE_SB_EES1R_EEESH_SI_SH_SI_NS1M_6fusion15FusionCallbacksIS1Q_NS1T_17LinearCombinationISH_fSH_fLNS_15FloatRoundStyleE2EEESG_S1S_JEEENS4_5SM1004TMEM4LOAD26SM100_TMEM_LOAD_16dp32b32xES15_NS16_INS17_ILi2ELi4ELi3EEES1A_NSY_INS5_IJS1B_SE_EEENS5_IJSE_SB_EEEEEEENS4_39AutoVectorizingCopyWithAssumedAlignmentILi128EEENS4_14SM90_TMA_STOREES27_S29_S29_EEEvvEEEEvNT_6ParamsE,@"STO_CUDA_ENTRY STV_DEFAULT"
_ZN7cutlass13device_kernelINS_4gemm6kernel13GemmUniversalIN4cute5tupleIJiiiiEEENS1_10collective13CollectiveMmaINS1_35MainloopSm100TmaUmmaWarpSpecializedILi8ELi2ELi4ENS5_IJNS4_1CILi1EEESB_SB_EEEEENS5_IJNSA_ILi64EEENSA_ILi128EEESF_EEENS_12float_e4m3_tENS5_IJlSB_lEEENS_12float_e5m2_tENS5_IJSB_llEEENS4_8TiledMMAINS4_8MMA_AtomIJNS4_10MMA_TraitsINS4_19SM100_MMA_F8F6F4_SSEJSH_SJ_fSE_SF_NS4_17integral_constantINS4_4UMMA5MajorELSR_0EEENSP_ISR_LSR_1EEENSP_INSQ_7ScaleInELSU_0EEESV_EEEEEENS4_6LayoutISC_NS5_IJNSA_ILi0EEESZ_SZ_EEEEENS5_IJNS4_10UnderscoreES12_S12_EEEEENS4_13SM90_TMA_LOADENS4_14ComposedLayoutINS4_7SwizzleILi3ELi4ELi3EEENS4_18smem_ptr_flag_bitsILi8EEENSY_INS5_IJNSA_ILi8EEESF_EEENS5_IJSF_SB_EEEEEEEvNS4_8identityES15_NS16_IS18_S1A_NSY_INS5_IJSF_S1B_EEENS5_IJSB_SF_EEEEEEEvS1G_EENS_8epilogue10collective18CollectiveEpilogueINS1M_23Sm100TmaWarpSpecializedILi2ELi2ELi32ELb0ELb0EEEJSG_NS5_IJNSY_ISE_SB_EES1R_EEESH_SI_SH_SI_NS1M_6fusion15FusionCallbacksIS1Q_NS1T_17LinearCombinationISH_fSH_fLNS_15FloatRoundStyleE2EEESG_S1S_JEEENS4_5SM1004TMEM4LOAD26SM100_TMEM_LOAD_16dp32b32xES15_NS16_INS17_ILi2ELi4ELi3EEES1A_NSY_INS5_IJS1B_SE_EEENS5_IJSE_SB_EEEEEEENS4_39AutoVectorizingCopyWithAssumedAlignmentILi128EEENS4_14SM90_TMA_STOREES27_S29_S29_EEEvvEEEEvNT_6ParamsE:
[----:B------:R-:W1:Y:S01]  /*0000*/  LDC R1, c[0x0][0x37c] ;  /* 0x0000df00ff017b82 */ /* 0x000e620000000800 */
[----:B------:R-:W2:Y:S01]  /*0010*/  S2R R108, SR_TID.X ;  /* 0x00000000006c7919 */ /* 0x000ea20000002100 */
[----:B------:R-:W3:Y:S01]  /*0020*/  LDCU.64 UR4, c[0x0][0x890] ;  /* 0x00011200ff0477ac */ /* 0x000ee20008000a00 */
[----:B------:R-:W-:Y:S02]  /*0030*/  PRMT R95, RZ, 0x7610, R95 ;  /* 0x00007610ff5f7816 */ /* 0x000fe4000000005f */
[----:B------:R-:W-:Y:S01]  /*0040*/  ELECT P5, URZ, PT ;  /* 0x0000000000ff782f */ /* 0x000fe200038a0000 */
[----:B------:R-:W4:Y:S01]  /*0050*/  LDCU.64 UR46, c[0x0][0x358] ;  /* 0x00006b00ff2e77ac */ /* 0x000f220008000a00 */
[----:B---3--:R-:W-:-:S04]  /*0060*/  UISETP.NE.U32.AND UP0, UPT, UR4, URZ, UPT ;  /* 0x000000ff0400728c */ /* 0x008fc8000bf05070 */
[----:B------:R-:W-:Y:S01]  /*0070*/  UISETP.NE.AND.EX UP0, UPT, UR5, URZ, UPT, UP0 ;  /* 0x000000ff0500728c */ /* 0x000fe2000bf05300 */
[----:B--2---:R-:W-:-:S05]  /*0080*/  SHF.R.U32.HI R101, RZ, 0x5, R108 ;  /* 0x00000005ff657819 */ /* 0x004fca000001166c */
[----:B------:R-:W2:Y:S02]  /*0090*/  SHFL.IDX PT, R0, R101, RZ, 0x1f ;  /* 0x00001fff65007589 */ /* 0x000ea400000e0000 */
[----:B--2---:R-:W-:Y:S01]  /*00a0*/  R2UR UR8, R0 ;  /* 0x00000000000872ca */ /* 0x004fe200000e0000 */
[----:B-1--4-:R-:W-:-:S14]  /*00b0*/  BRA.U UP0, `(.L_x_0) ;  /* 0x00000001002c7547 */ /* 0x012fdc000b800000 */
[----:B------:R-:W1:Y:S02]  /*00c0*/  LDCU.64 UR6, c[0x0][0x888] ;  /* 0x00011100ff0677ac */ /* 0x000e640008000a00 */
[----:B-1----:R-:W-:-:S04]  /*00d0*/  UISETP.NE.U32.AND UP0, UPT, UR6, URZ, UPT ;  /* 0x000000ff0600728c */ /* 0x002fc8000bf05070 */
[----:B------:R-:W-:-:S09]  /*00e0*/  UISETP.NE.AND.EX UP0, UPT, UR7, URZ, UPT, UP0 ;  /* 0x000000ff0700728c */ /* 0x000fd2000bf05300 */
[----:B------:R-:W-:Y:S05]  /*00f0*/  BRA.U !UP0, `(.L_x_1) ;  /* 0x0000000108107547 */ /* 0x000fea000b800000 */
[----:B------:R-:W1:Y:S02]  /*0100*/  LDC.64 R2, c[0x0][0x888] ;  /* 0x00022200ff027b82 */ /* 0x000e640000000a00 */
[----:B-1----:R1:W5:Y:S01]  /*0110*/  LDG.E R49, desc[UR46][R2.64] ;  /* 0x0000002e02317981 */ /* 0x002362000c1e1900 */
[----:B------:R-:W-:Y:S01]  /*0120*/  HFMA2 R95, -RZ, RZ, 0, 5.9604644775390625e-08 ;  /* 0x00000001ff5f7431 */ /* 0x000fe200000001ff */
[----:B------:R-:W-:Y:S05]  /*0130*/  BRA `(.L_x_0) ;  /* 0x00000000000c7947 */ /* 0x000fea0003800000 */
.L_x_1:
[----:B------:R-:W1:Y:S01]  /*0140*/  LDCU UR6, c[0x0][0x880] ;  /* 0x00011000ff0677ac */ /* 0x000e620008000800 */
[----:B------:R-:W-:Y:S01]  /*0150*/  HFMA2 R95, -RZ, RZ, 0, 5.9604644775390625e-08 ;  /* 0x00000001ff5f7431 */ /* 0x000fe200000001ff */
[----:B-1----:R-:W-:-:S07]  /*0160*/  MOV R49, UR6 ;  /* 0x0000000600317c02 */ /* 0x002fce0008000f00 */
.L_x_0:
[----:B------:R-:W2:Y:S02]  /*0170*/  LDCU.64 UR6, c[0x0][0x8b0] ;  /* 0x00011600ff0677ac */ /* 0x000ea40008000a00 */
[----:B--2---:R-:W-:-:S04]  /*0180*/  UISETP.NE.U32.AND UP0, UPT, UR6, URZ, UPT ;  /* 0x000000ff0600728c */ /* 0x004fc8000bf05070 */
[----:B------:R-:W-:-:S09]  /*0190*/  UISETP.NE.AND.EX UP0, UPT, UR7, URZ, UPT, UP0 ;  /* 0x000000ff0700728c */ /* 0x000fd2000bf05300 */
[----:B------:R-:W-:Y:S05]  /*01a0*/  BRA.U UP0, `(.L_x_2) ;  /* 0x0000000100247547 */ /* 0x000fea000b800000 */
[----:B------:R-:W2:Y:S02]  /*01b0*/  LDCU.64 UR6, c[0x0][0x8a8] ;  /* 0x00011500ff0677ac */ /* 0x000ea40008000a00 */
[----:B--2---:R-:W-:-:S04]  /*01c0*/  UISETP.NE.U32.AND UP0, UPT, UR6, URZ, UPT ;  /* 0x000000ff0600728c */ /* 0x004fc8000bf05070 */
[----:B------:R-:W-:-:S09]  /*01d0*/  UISETP.NE.AND.EX UP0, UPT, UR7, URZ, UPT, UP0 ;  /* 0x000000ff0700728c */ /* 0x000fd2000bf05300 */
[----:B------:R-:W-:Y:S05]  /*01e0*/  BRA.U !UP0, `(.L_x_3) ;  /* 0x00000001080c7547 */ /* 0x000fea000b800000 */
[----:B-1----:R-:W1:Y:S02]  /*01f0*/  LDC.64 R2, c[0x0][0x8a8] ;  /* 0x00022a00ff027b82 */ /* 0x002e640000000a00 */
[----:B-1----:R2:W5:Y:S01]  /*0200*/  LDG.E R47, desc[UR46][R2.64] ;  /* 0x0000002e022f7981 */ /* 0x002562000c1e1900 */
[----:B------:R-:W-:Y:S05]  /*0210*/  BRA `(.L_x_2) ;  /* 0x0000000000087947 */ /* 0x000fea0003800000 */
.L_x_3:
[----:B------:R-:W2:Y:S02]  /*0220*/  LDCU UR6, c[0x0][0x8a0] ;  /* 0x00011400ff0677ac */ /* 0x000ea40008000800 */
[----:B--2---:R-:W-:Y:S02]  /*0230*/  MOV R47, UR6 ;  /* 0x00000006002f7c02 */ /* 0x004fe40008000f00 */
.L_x_2:
[----:B------:R-:W-:Y:S01]  /*0240*/  IMAD.U32 R0, RZ, RZ, UR8 ;  /* 0x00000008ff007e24 */ /* 0x000fe2000f8e00ff */
[----:B------:R-:W-:Y:S04]  /*0250*/  BSSY.RECONVERGENT B0, `(.L_x_4) ;  /* 0x000000c000007945 */ /* 0x000fe80003800200 */
[C---:B------:R-:W-:Y:S02]  /*0260*/  ISETP.NE.OR P1, PT, R0.reuse, 0x1, !P5 ;  /* 0x000000010000780c */ /* 0x040fe40006f25670 */
[----:B------:R-:W-:-:S11]  /*0270*/  ISETP.NE.OR P0, PT, R0, 0x3, !P5 ;  /* 0x000000030000780c */ /* 0x000fd60006f05670 */
[----:B------:R-:W-:Y:S05]  /*0280*/  @P1 BRA `(.L_x_5) ;  /* 0x0000000000201947 */ /* 0x000fea0003800000 */
[----:B------:R-:W3:Y:S02]  /*0290*/  LDCU.64 UR6, c[0x0][0x348] ;  /* 0x00006900ff0677ac */ /* 0x000ee40008000a00 */
[----:B---3--:R-:W-:Y:S02]  /*02a0*/  UIADD3 UR10, UP1, UPT, UR6, 0x80, URZ ;  /* 0x00000080060a7890 */ /* 0x008fe4000ff3e0ff */
[----:B------:R-:W-:Y:S02]  /*02b0*/  UIADD3 UR6, UP0, UPT, UR6, 0x180, URZ ;  /* 0x0000018006067890 */ /* 0x000fe4000ff1e0ff */
[----:B------:R-:W-:Y:S02]  /*02c0*/  UIADD3.X UR11, UPT, UPT, URZ, UR7, URZ, UP1, !UPT ;  /* 0x00000007ff0b7290 */ /* 0x000fe40008ffe4ff */
[----:B------:R-:W-:-:S07]  /*02d0*/  UIADD3.X UR7, UPT, UPT, URZ, UR7, URZ, UP0, !UPT ;  /* 0x00000007ff077290 */ /* 0x000fce00087fe4ff */
[----:B------:R3:W-:Y:S02]  /*02e0*/  UTMACCTL.PF [UR10] ;  /* 0x000000000a0079b9 */ /* 0x0007e40008040000 */
[----:B------:R3:W-:Y:S02]  /*02f0*/  UTMACCTL.PF [UR6] ;  /* 0x00000000060079b9 */ /* 0x0007e40008040000 */
[----:B---3--:R-:W-:Y:S01]  /*0300*/  NOP ;  /* 0x0000000000007918 */ /* 0x008fe20000000000 */
.L_x_5:
[----:B------:R-:W-:Y:S05]  /*0310*/  BSYNC.RECONVERGENT B0 ;  /* 0x0000000000007941 */ /* 0x000fea0003800200 */
.L_x_4:
[----:B------:R-:W-:Y:S04]  /*0320*/  BSSY.RECONVERGENT B0, `(.L_x_6) ;  /* 0x000000a000007945 */ /* 0x000fe80003800200 */
        /* <DEDUP_REMOVED lines=9> */
.L_x_7:
[----:B------:R-:W-:Y:S05]  /*03c0*/  BSYNC.RECONVERGENT B0 ;  /* 0x0000000000007941 */ /* 0x000fea0003800200 */
.L_x_6:
[----:B------:R-:W3:Y:S01]  /*03d0*/  LDCU.64 UR6, c[0x0][0x888] ;  /* 0x00011100ff0677ac */ /* 0x000ee20008000a00 */
[----:B------:R-:W-:Y:S02]  /*03e0*/  UISETP.EQ.U32.AND UP1, UPT, UR4, URZ, UPT ;  /* 0x000000ff0400728c */ /* 0x000fe4000bf22070 */
[----:B------:R-:W-:Y:S02]  /*03f0*/  UPLOP3.LUT UP2, UPT, UPT, UPT, UPT, 0x80, 0x8 ;  /* 0x000000000008789c */ /* 0x000fe40003f4f070 */
[----:B---3--:R-:W-:-:S04]  /*0400*/  UISETP.NE.U32.AND UP0, UPT, UR6, URZ, UPT ;  /* 0x000000ff0600728c */ /* 0x008fc8000bf05070 */
[----:B------:R-:W-:-:S04]  /*0410*/  UISETP.NE.AND.EX UP0, UPT, UR7, URZ, UPT, UP0 ;  /* 0x000000ff0700728c */ /* 0x000fc8000bf05300 */
[----:B------:R-:W-:-:S04]  /*0420*/  UISETP.EQ.OR.EX UP3, UPT, UR5, URZ, !UP0, UP1 ;  /* 0x000000ff0500728c */ /* 0x000fc8000c762710 */
[----:B------:R-:W-:-:S05]  /*0430*/  UP2UR UR50, UPR, URZ, 0x8 ;  /* 0x00000008ff327883 */ /* 0x000fca0008000000 */
[----:B------:R-:W-:Y:S07]  /*0440*/  BRA.U !UP3, `(.L_x_8) ;  /* 0x000000010b207547 */ /* 0x000fee000b800000 */
[----:B------:R-:W-:Y:S01]  /*0450*/  UISETP.NE.U32.AND UP2, UPT, UR4, URZ, UPT ;  /* 0x000000ff0400728c */ /* 0x000fe2000bf45070 */
[----:B-----5:R-:W-:Y:S01]  /*0460*/  FSETP.NEU.AND P0, PT, R49, RZ, PT ;  /* 0x000000ff3100720b */ /* 0x020fe20003f0d000 */
[----:B------:R-:W-:Y:S02]  /*0470*/  USEL UR4, URZ, 0xffffffff, UP0 ;  /* 0xffffffffff047887 */ /* 0x000fe40008000000 */
[----:B------:R-:W-:-:S10]  /*0480*/  UISETP.NE.AND.EX UP2, UPT, UR5, URZ, UPT, UP2 ;  /* 0x000000ff0500728c */ /* 0x000fd4000bf45320 */
[----:B------:R-:W-:Y:S01]  /*0490*/  VOTEU.ANY UP1, P0 ;  /* 0x0000000000ff7886 */ /* 0x000fe20000020100 */
[----:B------:R-:W-:-:S04]  /*04a0*/  @!UP2 USEL UR4, URZ, 0xffffffff, UP1 ;  /* 0xffffffffff04a887 */ /* 0x000fc80008800000 */
[----:B------:R-:W-:-:S04]  /*04b0*/  ULOP3.LUT UR4, UR4, 0x1, URZ, 0xc0, !UPT ;  /* 0x0000000104047892 */ /* 0x000fc8000f8ec0ff */
[----:B------:R-:W-:-:S11]  /*04c0*/  UISETP.NE.U32.AND UP2, UPT, UR4, 0x1, UPT ;  /* 0x000000010400788c */ /* 0x000fd6000bf45070 */
.L_x_8:
[----:B-12---:R-:W1:Y:S01]  /*04d0*/  SHFL.IDX PT, R2, R101, RZ, 0x1f ;  /* 0x00001fff65027589 */ /* 0x006e6200000e0000 */
[----:B------:R-:W-:-:S04]  /*04e0*/  UISETP.NE.AND UP1, UPT, UR8, 0x2, UPT ;  /* 0x000000020800788c */ /* 0x000fc8000bf25270 */
[----:B------:R-:W-:Y:S01]  /*04f0*/  USEL UR6, URZ, 0x1, UP1 ;  /* 0x00000001ff067887 */ /* 0x000fe20008800000 */
[----:B-1----:R-:W-:-:S13]  /*0500*/  ISETP.NE.AND P0, PT, R2, RZ, PT ;  /* 0x000000ff0200720c */ /* 0x002fda0003f05270 */
[----:B------:R-:W-:Y:S05]  /*0510*/  @P0 BRA `(.L_x_9) ;  /* 0x0000000000680947 */ /* 0x000fea0003800000 */
[----:B------:R-:W1:Y:S01]  /*0520*/  S2UR UR5, SR_CgaCtaId ;  /* 0x00000000000579c3 */ /* 0x000e620000008800 */
[----:B------:R-:W-:Y:S01]  /*0530*/  UMOV UR7, 0x400 ;  /* 0x0000040000077882 */ /* 0x000fe20000000000 */
[----:B------:R-:W-:Y:S01]  /*0540*/  UMOV UR4, 0x1 ;  /* 0x0000000100047882 */ /* 0x000fe20000000000 */
[----:B------:R-:W-:Y:S01]  /*0550*/  ELECT P0, URZ, PT ;  /* 0x0000000000ff782f */ /* 0x000fe20003800000 */
[----:B------:R-:W-:-:S04]  /*0560*/  UIADD3 UR10, UPT, UPT, -UR4, 0x100000, URZ ;  /* 0x00100000040a7890 */ /* 0x000fc8000fffe1ff */
[----:B------:R-:W-:Y:S02]  /*0570*/  USHF.L.U32 UR11, UR10, 0xb, URZ ;  /* 0x0000000b0a0b7899 */ /* 0x000fe400080006ff */
[----:B------:R-:W-:Y:S02]  /*0580*/  USHF.L.U32 UR10, UR10, 0x1, URZ ;  /* 0x000000010a0a7899 */ /* 0x000fe400080006ff */
[----:B-1----:R-:W-:Y:S01]  /*0590*/  ULEA UR5, UR5, UR7, 0x18 ;  /* 0x0000000705057291 */ /* 0x002fe2000f8ec0ff */
[----:B------:R-:W1:Y:S11]  /*05a0*/  FENCE.VIEW.ASYNC.S ;  /* 0x00000000000073c6 */ /* 0x000e760000000000 */
[----:B-1----:R1:W2:Y:S01]  /*05b0*/  SYNCS.EXCH.64 URZ, [UR5], UR10 ;  /* 0x0000000a05ff75b2 */ /* 0x0022a20008000100 */
[----:B------:R1:W3:Y:S01]  /*05c0*/  SYNCS.EXCH.64 URZ, [UR5+0x40], UR10 ;  /* 0x0000400a05ff75b2 */ /* 0x0002e20008000100 */
[----:B------:R1:W4:Y:S01]  /*05d0*/  SYNCS.EXCH.64 URZ, [UR5+0x8], UR10 ;  /* 0x0000080a05ff75b2 */ /* 0x0003220008000100 */
[----:B------:R1:W1:Y:S01]  /*05e0*/  SYNCS.EXCH.64 URZ, [UR5+0x48], UR10 ;  /* 0x0000480a05ff75b2 */ /* 0x0002620008000100 */
        /* <DEDUP_REMOVED lines=12> */
[----:B------:R-:W-:Y:S01]  /*06b0*/  NOP ;  /* 0x0000000000007918 */ /* 0x000fe20000000000 */
.L_x_9:
[----:B------:R-:W2:Y:S01]  /*06c0*/  SHFL.IDX PT, R2, R101, RZ, 0x1f ;  /* 0x00001fff65027589 */ /* 0x000ea200000e0000 */
[----:B------:R-:W-:Y:S01]  /*06d0*/  NOP ;  /* 0x0000000000007918 */ /* 0x000fe20000000000 */
[----:B--2---:R-:W-:-:S13]  /*06e0*/  ISETP.NE.AND P0, PT, R2, 0x1, PT ;  /* 0x000000010200780c */ /* 0x004fda0003f05270 */
[----:B------:R-:W-:Y:S05]  /*06f0*/  @P0 BRA `(.L_x_10) ;  /* 0x0000000000480947 */ /* 0x000fea0003800000 */
[----:B------:R-:W2:Y:S01]  /*0700*/  S2UR UR7, SR_CgaCtaId ;  /* 0x00000000000779c3 */ /* 0x000ea20000008800 */
[----:B------:R-:W-:Y:S01]  /*0710*/  UMOV UR9, 0x400 ;  /* 0x0000040000097882 */ /* 0x000fe20000000000 */
[----:B-1----:R-:W-:Y:S01]  /*0720*/  UMOV UR5, 0x20 ;  /* 0x0000002000057882 */ /* 0x002fe20000000000 */
[----:B------:R-:W-:Y:S01]  /*0730*/  UMOV UR4, 0x80 ;  /* 0x0000008000047882 */ /* 0x000fe20000000000 */
[----:B------:R-:W-:-:S04]  /*0740*/  UIADD3 UR10, UPT, UPT, -UR5, 0x100000, URZ ;  /* 0x00100000050a7890 */ /* 0x000fc8000fffe1ff */
[----:B------:R-:W-:Y:S02]  /*0750*/  USHF.L.U32 UR11, UR10, 0xb, URZ ;  /* 0x0000000b0a0b7899 */ /* 0x000fe400080006ff */
[----:B------:R-:W-:Y:S02]  /*0760*/  USHF.L.U32 UR10, UR10, 0x1, URZ ;  /* 0x000000010a0a7899 */ /* 0x000fe400080006ff */
[----:B------:R-:W-:-:S04]  /*0770*/  UIADD3 UR4, UPT, UPT, -UR4, 0x100000, URZ ;  /* 0x0010000004047890 */ /* 0x000fc8000fffe1ff */
[----:B------:R-:W-:Y:S02]  /*0780*/  USHF.L.U32 UR5, UR4, 0xb, URZ ;  /* 0x0000000b04057899 */ /* 0x000fe400080006ff */
[----:B------:R-:W-:Y:S01]  /*0790*/  USHF.L.U32 UR4, UR4, 0x1, URZ ;  /* 0x0000000104047899 */ /* 0x000fe200080006ff */
[----:B------:R-:W-:Y:S01]  /*07a0*/  ELECT P0, URZ, PT ;  /* 0x0000000000ff782f */ /* 0x000fe20003800000 */
[----:B--2---:R-:W-:Y:S01]  /*07b0*/  ULEA UR7, UR7, UR9, 0x18 ;  /* 0x0000000907077291 */ /* 0x004fe2000f8ec0ff */
[----:B------:R-:W1:Y:S11]  /*07c0*/  FENCE.VIEW.ASYNC.S ;  /* 0x00000000000073c6 */ /* 0x000e760000000000 */
[----:B-1----:R2:W1:Y:S01]  /*07d0*/  SYNCS.EXCH.64 URZ, [UR7+0x80], UR10 ;  /* 0x0000800a07ff75b2 */ /* 0x0024620008000100 */
[----:B------:R2:W1:Y:S01]  /*07e0*/  SYNCS.EXCH.64 URZ, [UR7+0x90], UR4 ;  /* 0x0000900407ff75b2 */ /* 0x0004620008000100 */
[----:B------:R2:W1:Y:S01]  /*07f0*/  SYNCS.EXCH.64 URZ, [UR7+0x88], UR10 ;  /* 0x0000880a07ff75b2 */ /* 0x0004620008000100 */
[----:B------:R2:W1:Y:S02]  /*0800*/  SYNCS.EXCH.64 URZ, [UR7+0x98], UR4 ;  /* 0x0000980407ff75b2 */ /* 0x0004640008000100 */
[----:B--2---:R-:W-:Y:S01]  /*0810*/  NOP ;  /* 0x0000000000007918 */ /* 0x004fe20000000000 */
.L_x_10:
[----:B------:R-:W2:Y:S01]  /*0820*/  SHFL.IDX PT, R2, R101, RZ, 0x1f ;  /* 0x00001fff65027589 */ /* 0x000ea200000e0000 */
[----:B------:R-:W-:Y:S01]  /*0830*/  NOP ;  /* 0x0000000000007918 */ /* 0x000fe20000000000 */
[----:B--2---:R-:W-:-:S13]  /*0840*/  ISETP.NE.AND P0, PT, R2, 0x3, PT ;  /* 0x000000030200780c */ /* 0x004fda0003f05270 */
[----:B------:R-:W-:Y:S05]  /*0850*/  @P0 BRA `(.L_x_11) ;  /* 0x0000000000300947 */ /* 0x000fea0003800000 */
[----:B-1----:R-:W1:Y:S01]  /*0860*/  S2UR UR5, SR_CgaCtaId ;  /* 0x00000000000579c3 */ /* 0x002e620000008800 */
        /* <DEDUP_REMOVED lines=8> */
[----:B-1----:R2:W1:Y:S01]  /*08f0*/  SYNCS.EXCH.64 URZ, [UR5+0xa0], UR10 ;  /* 0x0000a00a05ff75b2 */ /* 0x0024620008000100 */
[----:B------:R2:W1:Y:S02]  /*0900*/  SYNCS.EXCH.64 URZ, [UR5+0xa8], UR10 ;  /* 0x0000a80a05ff75b2 */ /* 0x0004640008000100 */
[----:B--2---:R-:W-:Y:S01]  /*0910*/  NOP ;  /* 0x0000000000007918 */ /* 0x004fe20000000000 */
.L_x_11:
[----:B------:R-:W2:Y:S01]  /*0920*/  SHFL.IDX PT, R2, R101, RZ, 0x1f ;  /* 0x00001fff65027589 */ /* 0x000ea200000e0000 */
[----:B------:R-:W-:Y:S01]  /*0930*/  NOP ;  /* 0x0000000000007918 */ /* 0x000fe20000000000 */
[----:B--2---:R-:W-:-:S13]  /*0940*/  ISETP.NE.AND P0, PT, R2, 0x4, PT ;  /* 0x000000040200780c */ /* 0x004fda0003f05270 */
[----:B------:R-:W-:Y:S05]  /*0950*/  @P0 BRA `(.L_x_12) ;  /* 0x00000000004c0947 */ /* 0x000fea0003800000 */
[----:B-1----:R-:W1:Y:S01]  /*0960*/  S2UR UR5, SR_CgaCtaId ;  /* 0x00000000000579c3 */ /* 0x002e620000008800 */
[----:B------:R-:W-:Y:S01]  /*0970*/  UMOV UR9, 0x100 ;  /* 0x0000010000097882 */ /* 0x000fe20000000000 */
[----:B------:R-:W-:Y:S01]  /*0980*/  UMOV UR7, 0x400 ;  /* 0x0000040000077882 */ /* 0x000fe20000000000 */
[----:B------:R-:W-:Y:S01]  /*0990*/  USEL UR9, UR9, 0xe0, UP2 ;  /* 0x000000e009097887 */ /* 0x000fe20009000000 */
[----:B------:R-:W-:Y:S01]  /*09a0*/  UMOV UR4, 0x1 ;  /* 0x0000000100047882 */ /* 0x000fe20000000000 */
[----:B------:R-:W-:Y:S01]  /*09b0*/  ELECT P0, URZ, PT ;  /* 0x0000000000ff782f */ /* 0x000fe20003800000 */
[----:B------:R-:W-:-:S04]  /*09c0*/  UIADD3 UR10, UPT, UPT, -UR4, 0x100000, URZ ;  /* 0x00100000040a7890 */ /* 0x000fc8000fffe1ff */
[----:B------:R-:W-:Y:S02]  /*09d0*/  USHF.L.U32 UR11, UR10, 0xb, URZ ;  /* 0x0000000b0a0b7899 */ /* 0x000fe400080006ff */
[----:B------:R-:W-:Y:S02]  /*09e0*/  USHF.L.U32 UR10, UR10, 0x1, URZ ;  /* 0x000000010a0a7899 */ /* 0x000fe400080006ff */
[----:B------:R-:W-:-:S04]  /*09f0*/  UIADD3 UR12, UPT, UPT, -UR9, 0x100000, URZ ;  /* 0x00100000090c7890 */ /* 0x000fc8000fffe1ff */
[----:B------:R-:W-:Y:S02]  /*0a00*/  USHF.L.U32 UR13, UR12, 0xb, URZ ;  /* 0x0000000b0c0d7899 */ /* 0x000fe400080006ff */
[----:B------:R-:W-:Y:S02]  /*0a10*/  USHF.L.U32 UR12, UR12, 0x1, URZ ;  /* 0x000000010c0c7899 */ /* 0x000fe400080006ff */
[----:B-1----:R-:W-:Y:S01]  /*0a20*/  ULEA UR5, UR5, UR7, 0x18 ;  /* 0x0000000705057291 */ /* 0x002fe2000f8ec0ff */
[----:B------:R-:W1:Y:S11]  /*0a30*/  FENCE.VIEW.ASYNC.S ;  /* 0x00000000000073c6 */ /* 0x000e760000000000 */
[----:B-1----:R2:W1:Y:S01]  /*0a40*/  SYNCS.EXCH.64 URZ, [UR5+0xb0], UR10 ;  /* 0x0000b00a05ff75b2 */ /* 0x0024620008000100 */
[----:B------:R2:W1:Y:S01]  /*0a50*/  SYNCS.EXCH.64 URZ, [UR5+0xc0], UR12 ;  /* 0x0000c00c05ff75b2 */ /* 0x0004620008000100 */
[----:B------:R2:W1:Y:S01]  /*0a60*/  SYNCS.EXCH.64 URZ, [UR5+0xb8], UR10 ;  /* 0x0000b80a05ff75b2 */ /* 0x0004620008000100 */
[----:B------:R2:W1:Y:S02]  /*0a70*/  SYNCS.EXCH.64 URZ, [UR5+0xc8], UR12 ;  /* 0x0000c80c05ff75b2 */ /* 0x0004640008000100 */
[----:B--2---:R-:W-:Y:S01]  /*0a80*/  NOP ;  /* 0x0000000000007918 */ /* 0x004fe20000000000 */
.L_x_12:
        /* <DEDUP_REMOVED lines=20> */
[----:B------:R2:W1:Y:S01]  /*0bd0*/  SYNCS.EXCH.64 URZ, [UR7+0xf8], UR4 ;  /* 0x0000f80407ff75b2 */ /* 0x0004620008000100 */
[----:B------:R2:W1:Y:S01]  /*0be0*/  SYNCS.EXCH.64 URZ, [UR7+0xe0], UR10 ;  /* 0x0000e00a07ff75b2 */ /* 0x0004620008000100 */
[----:B------:R2:W1:Y:S01]  /*0bf0*/  SYNCS.EXCH.64 URZ, [UR7+0x100], UR4 ;  /* 0x0001000407ff75b2 */ /* 0x0004620008000100 */
[----:B------:R2:W1:Y:S01]  /*0c00*/  SYNCS.EXCH.64 URZ, [UR7+0xe8], UR10 ;  /* 0x0000e80a07ff75b2 */ /* 0x0004620008000100 */
[----:B------:R2:W1:Y:S02]  /*0c10*/  SYNCS.EXCH.64 URZ, [UR7+0x108], UR4 ;  /* 0x0001080407ff75b2 */ /* 0x0004640008000100 */
[----:B--2---:R-:W-:Y:S01]  /*0c20*/  NOP ;  /* 0x0000000000007918 */ /* 0x004fe20000000000 */
.L_x_13:
        /* <DEDUP_REMOVED lines=18> */
.L_x_14:
[----:B-1----:R-:W1:Y:S01]  /*0d50*/  S2UR UR5, SR_CTAID.X ;  /* 0x00000000000579c3 */ /* 0x002e620000002500 */
[----:B------:R-:W-:-:S05]  /*0d60*/  CS2R.32 R96, SR_CgaSize ;  /* 0x0000000000607805 */ /* 0x000fca0000008a00 */
[----:B------:R-:W-:-:S05]  /*0d70*/  IMAD R96, R96, -0xa0, RZ ;  /* 0xffffff6060607824 */ /* 0x000fca00078e02ff */
[----:B------:R-:W-:-:S14]  /*0d80*/  R2UR UR9, R96 ;  /* 0x00000000600972ca */ /* 0x000fdc00000e0000 */
[----:B------:R-:W2:Y:S01]  /*0d90*/  LDCU UR9, c[0x0][UR9+0x2b0] ;  /* 0x00005600090977ac */ /* 0x000ea20008000800 */
[----:B------:R-:W-:Y:S01]  /*0da0*/  NOP ;  /* 0x0000000000007918 */ /* 0x000fe20000000000 */
[----:B------:R-:W-:-:S05]  /*0db0*/  CS2R.32 R96, SR_CgaSize ;  /* 0x0000000000607805 */ /* 0x000fca0000008a00 */
[----:B------:R-:W-:-:S05]  /*0dc0*/  IMAD R96, R96, -0xa0, RZ ;  /* 0xffffff6060607824 */ /* 0x000fca00078e02ff */
[----:B------:R-:W-:-:S14]  /*0dd0*/  R2UR UR7, R96 ;  /* 0x00000000600772ca */ /* 0x000fdc00000e0000 */
[----:B------:R-:W3:Y:S01]  /*0de0*/  LDCU UR7, c[0x0][UR7+0x2b4] ;  /* 0x00005680070777ac */ /* 0x000ee20008000800 */
[----:B------:R-:W4:Y:S08]  /*0df0*/  S2UR UR4, SR_CTAID.Y ;  /* 0x00000000000479c3 */ /* 0x000f300000002600 */
[----:B------:R-:W3:Y:S01]  /*0e00*/  LDC R9, c[0x0][0xb24] ;  /* 0x0002c900ff097b82 */ /* 0x000ee20000000800 */
[----:B-1----:R-:W-:-:S02]  /*0e10*/  I2FP.F32.U32 R4, UR5 ;  /* 0x0000000500047c45 */ /* 0x002fc40008201000 */
[----:B------:R-:W-:-:S05]  /*0e20*/  CS2R.32 R5, SR_CgaSize ;  /* 0x0000000000057805 */ /* 0x000fca0000008a00 */
[----:B------:R-:W-:-:S06]  /*0e30*/  IMAD R5, R5, -0xa0, RZ ;  /* 0xffffff6005057824 */ /* 0x000fcc00078e02ff */
[----:B------:R-:W1:Y:S01]  /*0e40*/  LDC R5, c[0x0][R5+0x2a0] ;  /* 0x0000a80005057b82 */ /* 0x000e620000000800 */
[----:B------:R-:W-:Y:S01]  /*0e50*/  MOV R21, UR5 ;  /* 0x0000000500157c02 */ /* 0x000fe20008000f00 */
[----:B--2---:R-:W-:Y:S01]  /*0e60*/  FMUL R4, R4, UR9 ;  /* 0x0000000904047c20 */ /* 0x004fe20008400000 */
[----:B----4-:R-:W-:Y:S02]  /*0e70*/  I2FP.F32.U32 R2, UR4 ;  /* 0x0000000400027c45 */ /* 0x010fe40008201000 */
[----:B------:R-:W-:-:S05]  /*0e80*/  CS2R.32 R3, SR_CgaSize ;  /* 0x0000000000037805 */ /* 0x000fca0000008a00 */
[----:B------:R-:W-:-:S06]  /*0e90*/  IMAD R3, R3, -0xa0, RZ ;  /* 0xffffff6003037824 */ /* 0x000fcc00078e02ff */
[----:B------:R-:W2:Y:S01]  /*0ea0*/  LDC R3, c[0x0][R3+0x2a4] ;  /* 0x0000a90003037b82 */ /* 0x000ea20000000800 */
[----:B------:R-:W4:Y:S01]  /*0eb0*/  F2I.U32.TRUNC.NTZ R96, R4 ;  /* 0x0000000400607305 */ /* 0x000f22000020f000 */
[----:B------:R-:W-:Y:S01]  /*0ec0*/  MOV R20, UR4 ;  /* 0x0000000400147c02 */ /* 0x000fe20008000f00 */
[----:B---3--:R-:W-:-:S05]  /*0ed0*/  FMUL R2, R2, UR7 ;  /* 0x0000000702027c20 */ /* 0x008fca0008400000 */
[----:B------:R-:W-:Y:S01]  /*0ee0*/  BAR.SYNC.DEFER_BLOCKING 0x0 ;  /* 0x0000000000007b1d */ /* 0x000fe20000010000 */
[----:B------:R-:W-:-:S05]  /*0ef0*/  ISETP.GE.AND P0, PT, R9, 0x1, PT ;  /* 0x000000010900780c */ /* 0x000fca0003f06270 */
[----:B------:R-:W3:Y:S02]  /*0f00*/  F2I.U32.TRUNC.NTZ R94, R2 ;  /* 0x00000002005e7305 */ /* 0x000ee4000020f000 */
[----:B------:R-:W2:Y:S01]  /*0f10*/  S2UR UR36, SR_CTAID.Z ;  /* 0x00000000002479c3 */ /* 0x000ea20000002700 */
[----:B----4-:R-:W-:-:S05]  /*0f20*/  IADD3 R96, PT, PT, -R96, RZ, RZ ;  /* 0x000000ff60607210 */ /* 0x010fca0007ffe1ff */
[----:B-1----:R-:W-:Y:S01]  /*0f30*/  IMAD R96, R5, R96, UR5 ;  /* 0x0000000505607e24 */ /* 0x002fe2000f8e0260 */
[----:B---3--:R-:W-:-:S05]  /*0f40*/  IADD3 R94, PT, PT, -R94, RZ, RZ ;  /* 0x000000ff5e5e7210 */ /* 0x008fca0007ffe1ff */
[----:B--2---:R-:W-:Y:S01]  /*0f50*/  IMAD R94, R3, R94, UR4 ;  /* 0x00000004035e7e24 */ /* 0x004fe2000f8e025e */
[----:B------:R-:W-:Y:S06]  /*0f60*/  @!P0 BRA `(.L_x_15) ;  /* 0x0000000000b88947 */ /* 0x000fec0003800000 */
[----:B------:R-:W1:Y:S01]  /*0f70*/  LDC.64 R4, c[0x0][0xb18] ;  /* 0x0002c600ff047b82 */ /* 0x000e620000000a00 */
[----:B------:R-:W-:-:S07]  /*0f80*/  ISETP.NE.AND P0, PT, R9, 0x1, PT ;  /* 0x000000010900780c */ /* 0x000fce0003f05270 */
[----:B------:R-:W2:Y:S08]  /*0f90*/  LDC R10, c[0x0][0xb0c] ;  /* 0x0002c300ff0a7b82 */ /* 0x000eb00000000800 */
[----:B------:R-:W3:Y:S08]  /*0fa0*/  LDC R11, c[0x0][0x370] ;  /* 0x0000dc00ff0b7b82 */ /* 0x000ef00000000800 */
[----:B------:R-:W4:Y:S01]  /*0fb0*/  LDC R12, c[0x0][0x374] ;  /* 0x0000dd00ff0c7b82 */ /* 0x000f220000000800 */
[----:B-1----:R-:W-:-:S07]  /*0fc0*/  ISETP.NE.AND P1, PT, R4, 0x1, PT ;  /* 0x000000010400780c */ /* 0x002fce0003f25270 */
[----:B------:R-:W3:Y:S01]  /*0fd0*/  LDC.64 R6, c[0x0][0xb10] ;  /* 0x0002c400ff067b82 */ /* 0x000ee20000000a00 */
[----:B--2---:R-:W-:-:S07]  /*0fe0*/  ISETP.NE.AND P2, PT, R10, 0x1, PT ;  /* 0x000000010a00780c */ /* 0x004fce0003f45270 */
[----:B------:R-:W1:Y:S08]  /*0ff0*/  LDC R8, c[0x0][0xb20] ;  /* 0x0002c800ff087b82 */ /* 0x000e700000000800 */
[----:B------:R-:W2:Y:S01]  /*1000*/  LDC.64 R2, c[0x0][0xb28] ;  /* 0x0002ca00ff027b82 */ /* 0x000ea20000000a00 */
[----:B----4-:R-:W-:-:S04]  /*1010*/  IMAD.HI.U32 R13, R12, R5, RZ ;  /* 0x000000050c0d7227 */ /* 0x010fc800078e00ff */
[----:B------:R-:W-:-:S04]  /*1020*/  IMAD.HI.U32 R5, R20, R5, RZ ;  /* 0x0000000514057227 */ /* 0x000fc800078e00ff */
[----:B---3--:R-:W-:-:S04]  /*1030*/  IMAD.HI.U32 R14, R11, R6, RZ ;  /* 0x000000060b0e7227 */ /* 0x008fc800078e00ff */
[C---:B------:R-:W-:Y:S01]  /*1040*/  IMAD.HI.U32 R16, R21.reuse, R6, RZ ;  /* 0x0000000615107227 */ /* 0x040fe200078e00ff */
[-C--:B------:R-:W-:Y:S02]  /*1050*/  @P2 SHF.R.U32.HI R11, RZ, R7.reuse, R14 ;  /* 0x00000007ff0b2219 */ /* 0x080fe4000001160e */
[-C--:B-1----:R-:W-:Y:S02]  /*1060*/  @P1 SHF.R.U32.HI R12, RZ, R8.reuse, R13 ;  /* 0x00000008ff0c1219 */ /* 0x082fe4000001160d */
[----:B------:R-:W-:Y:S02]  /*1070*/  SHF.R.U32.HI R5, RZ, R8, R5 ;  /* 0x00000008ff057219 */ /* 0x000fe40000011605 */
[----:B------:R-:W-:Y:S02]  /*1080*/  SHF.R.U32.HI R16, RZ, R7, R16 ;  /* 0x00000007ff107219 */ /* 0x000fe40000011610 */
[----:B------:R-:W-:Y:S01]  /*1090*/  SEL R5, R20, R5, !P1 ;  /* 0x0000000514057207 */ /* 0x000fe20004800000 */
[----:B--2---:R-:W-:Y:S01]  /*10a0*/  IMAD.HI.U32 R14, R12, R2, RZ ;  /* 0x000000020c0e7227 */ /* 0x004fe200078e00ff */
[----:B------:R-:W-:-:S02]  /*10b0*/  SEL R7, R21, R16, !P2 ;  /* 0x0000001015077207 */ /* 0x000fc40005000000 */
[----:B------:R-:W-:Y:S01]  /*10c0*/  IADD3 R13, PT, PT, -R5, RZ, RZ ;  /* 0x000000ff050d7210 */ /* 0x000fe20007ffe1ff */
[----:B------:R-:W-:Y:S01]  /*10d0*/  IMAD.HI.U32 R6, R11, R2, RZ ;  /* 0x000000020b067227 */ /* 0x000fe200078e00ff */
[----:B------:R-:W-:-:S03]  /*10e0*/  @P0 SHF.R.U32.HI R12, RZ, R3, R14 ;  /* 0x00000003ff0c0219 */ /* 0x000fc6000001160e */
[----:B------:R-:W-:Y:S01]  /*10f0*/  IMAD R13, R4, R13, R20 ;  /* 0x0000000d040d7224 */ /* 0x000fe200078e0214 */
[----:B------:R-:W-:Y:S01]  /*1100*/  @P0 SHF.R.U32.HI R11, RZ, R3, R6 ;  /* 0x00000003ff0b0219 */ /* 0x000fe20000011606 */
[----:B------:R-:W-:-:S04]  /*1110*/  IMAD R12, R12, R9, RZ ;  /* 0x000000090c0c7224 */ /* 0x000fc800078e02ff */
[----:B------:R-:W-:Y:S01]  /*1120*/  IMAD R6, R11, R9, RZ ;  /* 0x000000090b067224 */ /* 0x000fe200078e02ff */
[----:B------:R-:W-:-:S04]  /*1130*/  ISETP.GE.AND P1, PT, R5, R12, PT ;  /* 0x0000000c0500720c */ /* 0x000fc80003f26270 */
[----:B------:R-:W-:Y:S01]  /*1140*/  ISETP.GE.OR P1, PT, R7, R6, P1 ;  /* 0x000000060700720c */ /* 0x000fe20000f26670 */
[----:B------:R-:W-:-:S05]  /*1150*/  IMAD.HI.U32 R6, R5, R2, RZ ;  /* 0x0000000205067227 */ /* 0x000fca00078e00ff */
[----:B------:R-:W-:-:S04]  /*1160*/  SHF.R.U32.HI R6, RZ, R3, R6 ;  /* 0x00000003ff067219 */ /* 0x000fc80000011606 */
[----:B------:R-:W-:-:S03]  /*1170*/  SEL R6, R5, R6, !P0 ;  /* 0x0000000605067207 */ /* 0x000fc60004000000 */
[----:B------:R-:W-:Y:S01]  /*1180*/  @!P1 IMAD.HI.U32 R8, R7, R2, RZ ;  /* 0x0000000207089227 */ /* 0x000fe200078e00ff */
[----:B------:R-:W-:-:S04]  /*1190*/  IADD3 R2, PT, PT, -R6, RZ, RZ ;  /* 0x000000ff06027210 */ /* 0x000fc80007ffe1ff */
[----:B------:R-:W-:Y:S01]  /*11a0*/  @!P1 SHF.R.U32.HI R8, RZ, R3, R8 ;  /* 0x00000003ff089219 */ /* 0x000fe20000011608 */
[----:B------:R-:W-:-:S03]  /*11b0*/  IMAD R2, R9, R2, R5 ;  /* 0x0000000209027224 */ /* 0x000fc600078e0205 */
[----:B------:R-:W-:-:S05]  /*11c0*/  @!P1 SEL R3, R7, R8, !P0 ;  /* 0x0000000807039207 */ /* 0x000fca0004000000 */
[--C-:B------:R-:W-:Y:S02]  /*11d0*/  @!P1 IMAD.IADD R6, R6, 0x1, -R3.reuse ;  /* 0x0000000106069824 */ /* 0x100fe400078e0a03 */
[----:B------:R-:W-:Y:S01]  /*11e0*/  @!P1 IMAD R3, R2, R11, R3 ;  /* 0x0000000b02039224 */ /* 0x000fe200078e0203 */
[----:B------:R-:W-:Y:S01]  /*11f0*/  IADD3 R2, PT, PT, -R7, RZ, RZ ;  /* 0x000000ff07027210 */ /* 0x000fe20007ffe1ff */
[----:B------:R-:W-:Y:S02]  /*1200*/  @!P1 IMAD R5, R6, R9, R7 ;  /* 0x0000000906059224 */ /* 0x000fe400078e0207 */
[----:B------:R-:W-:Y:S02]  /*1210*/  @!P1 IMAD.MOV.U32 R7, RZ, RZ, R3 ;  /* 0x000000ffff079224 */ /* 0x000fe400078e0003 */
[----:B------:R-:W-:Y:S02]  /*1220*/  IMAD R2, R10, R2, R21 ;  /* 0x000000020a027224 */ /* 0x000fe400078e0215 */
[----:B------:R-:W-:-:S02]  /*1230*/  IMAD R20, R5, R4, R13 ;  /* 0x0000000405147224 */ /* 0x000fc400078e020d */
[----:B------:R-:W-:Y:S02]  /*1240*/  IMAD R21, R7, R10, R2 ;  /* 0x0000000a07157224 */ /* 0x000fe400078e0202 */
.L_x_15:
[----:B------:R-:W1:Y:S01]  /*1250*/  LDCU UR4, c[0x0][0xb30] ;  /* 0x00016600ff0477ac */ /* 0x000e620008000800 */
[----:B------:R-:W2:Y:S08]  /*1260*/  S2UR UR37, SR_CgaCtaId ;  /* 0x00000000002579c3 */ /* 0x000eb00000008800 */
[----:B------:R-:W3:Y:S01]  /*1270*/  LDC R40, c[0x0][0xb24] ;  /* 0x0002c900ff287b82 */ /* 0x000ee20000000800 */
[----:B-1----:R-:W-:-:S09]  /*1280*/  UISETP.NE.AND UP1, UPT, UR4, 0x1, UPT ;  /* 0x000000010400788c */ /* 0x002fd2000bf25270 */
[----:B--2---:R-:W-:Y:S05]  /*1290*/  BRA.U UP1, `(.L_x_16) ;  /* 0x0000000101407547 */ /* 0x004fea000b800000 */
[----:B------:R-:W1:Y:S08]  /*12a0*/  LDC.64 R4, c[0x0][0xb10] ;  /* 0x0002c400ff047b82 */ /* 0x000e700000000a00 */
[----:B------:R-:W2:Y:S08]  /*12b0*/  LDC.64 R2, c[0x0][0xb18] ;  /* 0x0002c600ff027b82 */ /* 0x000eb00000000a00 */
[----:B------:R-:W4:Y:S08]  /*12c0*/  LDC R6, c[0x0][0xb20] ;  /* 0x0002c800ff067b82 */ /* 0x000f300000000800 */
[----:B------:R-:W3:Y:S01]  /*12d0*/  LDC R8, c[0x0][0xb0c] ;  /* 0x0002c300ff087b82 */ /* 0x000ee20000000800 */
[----:B-1----:R-:W-:-:S05]  /*12e0*/  IMAD.HI.U32 R4, R21, R4, RZ ;  /* 0x0000000415047227 */ /* 0x002fca00078e00ff */
[----:B------:R-:W-:Y:S01]  /*12f0*/  SHF.R.U32.HI R4, RZ, R5, R4 ;  /* 0x00000005ff047219 */ /* 0x000fe20000011604 */
[----:B--2---:R-:W-:Y:S01]  /*1300*/  IMAD.HI.U32 R3, R20, R3, RZ ;  /* 0x0000000314037227 */ /* 0x004fe200078e00ff */
[----:B------:R-:W-:-:S04]  /*1310*/  ISETP.NE.AND P0, PT, R2, 0x1, PT ;  /* 0x000000010200780c */ /* 0x000fc80003f05270 */
[----:B----4-:R-:W-:-:S04]  /*1320*/  SHF.R.U32.HI R3, RZ, R6, R3 ;  /* 0x00000006ff037219 */ /* 0x010fc80000011603 */
[----:B------:R-:W-:Y:S02]  /*1330*/  SEL R3, R20, R3, !P0 ;  /* 0x0000000314037207 */ /* 0x000fe40004000000 */
[----:B---3--:R-:W-:-:S04]  /*1340*/  ISETP.NE.AND P1, PT, R8, 0x1, PT ;  /* 0x000000010800780c */ /* 0x008fc80003f25270 */
[----:B------:R-:W-:-:S05]  /*1350*/  SEL R4, R21, R4, !P1 ;  /* 0x0000000415047207 */ /* 0x000fca0004800000 */
[----:B------:R-:W-:Y:S02]  /*1360*/  IMAD.IADD R5, R3, 0x1, -R4 ;  /* 0x0000000103057824 */ /* 0x000fe400078e0a04 */
[----:B------:R-:W-:Y:S02]  /*1370*/  IMAD.IADD R3, R4, 0x1, -R3 ;  /* 0x0000000104037824 */ /* 0x000fe400078e0a03 */
[----:B------:R-:W-:Y:S02]  /*1380*/  IMAD R21, R5, R8, R21 ;  /* 0x0000000805157224 */ /* 0x000fe400078e0215 */
[----:B------:R-:W-:-:S07]  /*1390*/  IMAD R20, R3, R2, R20 ;  /* 0x0000000203147224 */ /* 0x000fce00078e0214 */
.L_x_16:
[----:B------:R-:W-:Y:S01]  /*13a0*/  BAR.SYNC.DEFER_BLOCKING 0x0 ;  /* 0x0000000000007b1d */ /* 0x000fe20000010000 */
[----:B------:R-:W-:Y:S01]  /*13b0*/  UISETP.NE.AND UP1, UPT, UR8, 0x2, UPT ;  /* 0x000000020800788c */ /* 0x000fe2000bf25270 */
[----:B------:R-:W-:Y:S02]  /*13c0*/  ISETP.NE.OR P5, PT, R0, 0x2, !P5 ;  /* 0x000000020000780c */ /* 0x000fe40006fa5670 */
[----:B------:R-:W-:-:S06]  /*13d0*/  LOP3.LUT R2, R108, 0x1f, RZ, 0xc0, !PT ;  /* 0x0000001f6c027812 */ /* 0x000fcc00078ec0ff */
[----:B------:R-:W-:Y:S05]  /*13e0*/  BRA.U UP1, `(.L_x_17) ;  /* 0x0000001101f07547 */ /* 0x000fea000b800000 */
[----:B------:R-:W1:Y:S01]  /*13f0*/  LDCU UR13, c[0x0][0x38c] ;  /* 0x00007180ff0d77ac */ /* 0x000e620008000800 */
[----:B------:R-:W2:Y:S01]  /*1400*/  LDC R9, c[0x0][0x370] ;  /* 0x0000dc00ff097b82 */ /* 0x000ea20000000800 */
[----:B------:R-:W-:Y:S01]  /*1410*/  PLOP3.LUT P1, PT, PT, PT, UP2, 0x80, 0x8 ;  /* 0x000000000008781c */ /* 0x000fe20003f2f028 */
[----:B------:R-:W-:Y:S01]  /*1420*/  HFMA2 R12, -RZ, RZ, 0, 0 ;  /* 0x00000000ff0c7431 */ /* 0x000fe200000001ff */
[----:B------:R-:W-:Y:S01]  /*1430*/  ISETP.EQ.OR P4, PT, R2, RZ, P5 ;  /* 0x000000ff0200720c */ /* 0x000fe20002f82670 */
[----:B------:R-:W-:Y:S01]  /*1440*/  IMAD.MOV.U32 R15, RZ, RZ, 0x1 ;  /* 0x00000001ff0f7424 */ /* 0x000fe200078e00ff */
[----:B------:R-:W-:Y:S01]  /*1450*/  PLOP3.LUT P1, PT, P1, PT, PT, 0x8, 0x80 ;  /* 0x000000000080781c */ /* 0x000fe20000f2e170 */
[----:B------:R-:W-:Y:S01]  /*1460*/  IMAD.MOV.U32 R14, RZ, RZ, RZ ;  /* 0x000000ffff0e7224 */ /* 0x000fe200078e00ff */
[----:B------:R-:W-:Y:S01]  /*1470*/  MOV R8, 0x1 ;  /* 0x0000000100087802 */ /* 0x000fe20000000f00 */
[----:B------:R-:W4:Y:S01]  /*1480*/  LDC R0, c[0x0][0x374] ;  /* 0x0000dd00ff007b82 */ /* 0x000f220000000800 */
[----:B------:R-:W-:Y:S01]  /*1490*/  IMAD.MOV.U32 R10, RZ, RZ, RZ ;  /* 0x000000ffff0a7224 */ /* 0x000fe200078e00ff */
[----:B------:R-:W2:Y:S01]  /*14a0*/  LDCU.64 UR22, c[0x0][0x348] ;  /* 0x00006900ff1677ac */ /* 0x000ea20008000a00 */
[----:B------:R-:W-:Y:S01]  /*14b0*/  UMOV UR6, URZ ;  /* 0x000000ff00067c82 */ /* 0x000fe20008000000 */
[----:B-1----:R-:W-:-:S04]  /*14c0*/  UIADD3 UR5, UPT, UPT, UR13, 0x7f, URZ ;  /* 0x0000007f0d057890 */ /* 0x002fc8000fffe0ff */
[----:B------:R-:W-:-:S04]  /*14d0*/  USHF.R.S32.HI UR4, URZ, 0x1f, UR5 ;  /* 0x0000001fff047899 */ /* 0x000fc80008011405 */
[----:B------:R-:W-:-:S04]  /*14e0*/  ULEA.HI UR4, UR4, UR5, URZ, 0x7 ;  /* 0x0000000504047291 */ /* 0x000fc8000f8f38ff */
[----:B------:R-:W-:Y:S02]  /*14f0*/  USHF.R.S32.HI UR15, URZ, 0x7, UR4 ;  /* 0x00000007ff0f7899 */ /* 0x000fe40008011404 */
[----:B------:R-:W-:Y:S02]  /*1500*/  UIADD3 UR4, UPT, UPT, UR13, -0x1, URZ ;  /* 0xffffffff0d047890 */ /* 0x000fe4000fffe0ff */
[----:B------:R-:W-:Y:S02]  /*1510*/  UISETP.LT.U32.AND UP0, UPT, UR15, 0x8, UPT ;  /* 0x000000080f00788c */ /* 0x000fe4000bf01070 */
[----:B------:R-:W-:Y:S02]  /*1520*/  UISETP.GE.U32.AND UP1, UPT, UR4, -0xff, UPT ;  /* 0xffffff010400788c */ /* 0x000fe4000bf26070 */
[----:B------:R-:W-:Y:S02]  /*1530*/  USEL UR14, UR15, 0x8, UP0 ;  /* 0x000000080f0e7887 */ /* 0x000fe40008000000 */
[----:B------:R-:W-:-:S02]  /*1540*/  UIADD3 UR13, UPT, UPT, UR13, 0xfe, URZ ;  /* 0x000000fe0d0d7890 */ /* 0x000fc4000fffe0ff */
[----:B------:R-:W-:Y:S02]  /*1550*/  UIADD3 UR5, UPT, UPT, UR14, -0x1, URZ ;  /* 0xffffffff0e057890 */ /* 0x000fe4000fffe0ff */
[----:B------:R-:W-:-:S03]  /*1560*/  UIADD3 UR7, UPT, UPT, UR15, -UR14, URZ ;  /* 0x8000000e0f077290 */ /* 0x000fc6000fffe0ff */
[----:B------:R-:W-:-:S04]  /*1570*/  @UP1 UIADD3 UR5, UPT, UPT, UR14, URZ, URZ ;  /* 0x000000ff0e051290 */ /* 0x000fc8000fffe0ff */
[----:B--2---:R-:W-:-:S12]  /*1580*/  UIADD3 UR5, UPT, UPT, UR5, 0x1, URZ ;  /* 0x0000000105057890 */ /* 0x004fd8000fffe0ff */
.L_x_35:
[----:B------:R-:W-:Y:S01]  /*1590*/  UISETP.NE.AND UP0, UPT, UR37, URZ, UPT ;  /* 0x000000ff2500728c */ /* 0x000fe2000bf05270 */
[----:B------:R-:W1:Y:S08]  /*15a0*/  S2UR UR37, SR_CgaCtaId ;  /* 0x00000000002579c3 */ /* 0x000e700000008800 */
[----:B------:R-:W-:Y:S05]  /*15b0*/  BRA.U UP0, `(.L_x_18) ;  /* 0x0000000100347547 */ /* 0x000fea000b800000 */
[----:B------:R-:W2:Y:S01]  /*15c0*/  S2R R2, SR_CgaCtaId ;  /* 0x0000000000027919 */ /* 0x000ea20000008800 */
[----:B------:R-:W-:-:S04]  /*15d0*/  MOV R3, 0x400 ;  /* 0x0000040000037802 */ /* 0x000fc80000000f00 */
[----:B--2---:R-:W-:Y:S02]  /*15e0*/  LEA R3, R2, R3, 0x18 ;  /* 0x0000000302037211 */ /* 0x004fe400078ec0ff */
[----:B------:R-:W-:-:S03]  /*15f0*/  SHF.L.U32 R2, R8, 0x1f, RZ ;  /* 0x0000001f08027819 */ /* 0x000fc600000006ff */
[----:B------:R-:W-:-:S04]  /*1600*/  IMAD R3, R10, 0x8, R3 ;  /* 0x000000080a037824 */ /* 0x000fc800078e0203 */
[----:B------:R-:W2:Y:S02]  /*1610*/  SYNCS.PHASECHK.TRANS64.TRYWAIT P0, [R3+URZ+0x120], R2 ;  /* 0x00012002030075a7 */ /* 0x000ea400080011ff */
[----:B--2---:R-:W-:Y:S05]  /*1620*/  @!P0 BRA `(.L_x_19) ;  /* 0x0000005c00888947 */ /* 0x004fea0003800000 */
.L_x_109:
[----:B------:R-:W-:Y:S01]  /*1630*/  VIADD R10, R10, 0x1 ;  /* 0x000000010a0a7836 */ /* 0x000fe20000000000 */
[----:B------:R2:W-:Y:S04]  /*1640*/  SYNCS.ARRIVE.TRANS64.A1T0 RZ, [R3+URZ+0x110], RZ ;  /* 0x000110ff03ff79a7 */ /* 0x0005e800081000ff */
[----:B------:R-:W-:-:S04]  /*1650*/  ISETP.NE.AND P0, PT, R10, 0x2, PT ;  /* 0x000000020a00780c */ /* 0x000fc80003f05270 */
[----:B------:R-:W-:Y:S02]  /*1660*/  SEL R10, R10, RZ, P0 ;  /* 0x000000ff0a0a7207 */ /* 0x000fe40000000000 */
[----:B--2---:R-:W-:-:S04]  /*1670*/  SEL R3, RZ, 0x1, P0 ;  /* 0x00000001ff037807 */ /* 0x004fc80000000000 */
[----:B------:R-:W-:-:S07]  /*1680*/  LOP3.LUT R8, R8, R3, RZ, 0x3c, !PT ;  /* 0x0000000308087212 */ /* 0x000fce00078e3cff */
.L_x_18:
[----:B------:R-:W-:Y:S01]  /*1690*/  UMOV UR4, 0x400 ;  /* 0x0000040000047882 */ /* 0x000fe20000000000 */
[----:B------:R-:W-:Y:S01]  /*16a0*/  SHF.L.U32 R2, R15, 0x1f, RZ ;  /* 0x0000001f0f027819 */ /* 0x000fe200000006ff */
[----:B-1----:R-:W-:Y:S01]  /*16b0*/  ULEA UR4, UR37, UR4, 0x18 ;  /* 0x0000000425047291 */ /* 0x002fe2000f8ec0ff */
[----:B------:R-:W-:Y:S01]  /*16c0*/  R2UR UR35, R21 ;  /* 0x00000000152372ca */ /* 0x000fe200000e0000 */
[----:B------:R-:W-:Y:S01]  /*16d0*/  UISETP.GE.U32.AND UP0, UPT, UR13, 0xff, UPT ;  /* 0x000000ff0d00788c */ /* 0x000fe2000bf06070 */
[----:B------:R-:W-:Y:S01]  /*16e0*/  R2UR UR10, R20 ;  /* 0x00000000140a72ca */ /* 0x000fe200000e0000 */
[----:B------:R-:W-:Y:S01]  /*16f0*/  ULEA UR8, UR6, UR4, 0x3 ;  /* 0x0000000406087291 */ /* 0x000fe2000f8e18ff */
[----:B------:R-:W-:-:S08]  /*1700*/  UMOV UR24, URZ ;  /* 0x000000ff00187c82 */ /* 0x000fd00008000000 */
[----:B------:R1:W2:Y:S01]  /*1710*/  SYNCS.PHASECHK.TRANS64.TRYWAIT P0, [UR8+0x40], R2 ;  /* 0x00004002ff0075a7 */ /* 0x0002a20008001108 */
[----:B------:R-:W-:Y:S02]  /*1720*/  USHF.L.U32 UR35, UR35, 0x6, URZ ;  /* 0x0000000623237899 */ /* 0x000fe400080006ff */
[----:B------:R-:W-:Y:S01]  /*1730*/  USHF.L.U32 UR10, UR10, 0x7, URZ ;  /* 0x000000070a0a7899 */ /* 0x000fe200080006ff */
[----:B------:R-:W-:Y:S11]  /*1740*/  BRA.U !UP0, `(.L_x_20) ;  /* 0x0000000108a87547 */ /* 0x000ff6000b800000 */
[----:B------:R-:W-:Y:S01]  /*1750*/  UMOV UR16, URZ ;  /* 0x000000ff00107c82 */ /* 0x000fe20008000000 */
[----:B------:R-:W-:-:S05]  /*1760*/  UMOV UR17, UR6 ;  /* 0x0000000600117c82 */ /* 0x000fca0008000000 */
.L_x_25:
[----:B-1----:R-:W-:Y:S01]  /*1770*/  ULEA UR33, UR17, UR4, 0x3 ;  /* 0x0000000411217291 */ /* 0x002fe2000f8e18ff */
[----:B--2---:R-:W-:Y:S01]  /*1780*/  @!P5 MOV R3, 0x6000 ;  /* 0x000060000003d802 */ /* 0x004fe20000000f00 */
[----:B--2---:R-:W-:Y:S10]  /*1790*/  @P0 BRA `(.L_x_21) ;  /* 0x00000000000c0947 */ /* 0x004ff40003800000 */
[----:B------:R-:W-:-:S04]  /*17a0*/  SHF.L.U32 R5, R15, 0x1f, RZ ;  /* 0x0000001f0f057819 */ /* 0x000fc800000006ff */
[----:B------:R-:W2:Y:S02]  /*17b0*/  SYNCS.PHASECHK.TRANS64.TRYWAIT P0, [UR33+0x40], R5 ;  /* 0x00004005ff0075a7 */ /* 0x000ea40008001121 */
[----:B--2---:R-:W-:Y:S05]  /*17c0*/  @!P0 BRA `(.L_x_22) ;  /* 0x0000005c00348947 */ /* 0x004fea0003800000 */
.L_x_21:
[----:B------:R2:W-:Y:S01]  /*17d0*/  @!P5 SYNCS.ARRIVE.TRANS64 RZ, [UR33], R3 ;  /* 0x00000003ffffd9a7 */ /* 0x0005e20008000021 */
[----:B------:R-:W-:Y:S04]  /*17e0*/  BSSY.RECONVERGENT B0, `(.L_x_23) ;  /* 0x0000003000007945 */ /* 0x000fe80003800200 */
[----:B------:R-:W-:Y:S05]  /*17f0*/  @P4 BRA `(.L_x_24) ;  /* 0x0000000000044947 */ /* 0x000fea0003800000 */
[----:B------:R-:W-:Y:S05]  /*1800*/  BPT.TRAP 0x1 ;  /* 0x000000040000795c */ /* 0x000fea0000300000 */
.L_x_24:
[----:B------:R-:W-:Y:S05]  /*1810*/  BSYNC.RECONVERGENT B0 ;  /* 0x0000000000007941 */ /* 0x000fea0003800200 */
.L_x_23:
[----:B------:R-:W-:Y:S02]  /*1820*/  UIADD3 UR6, UPT, UPT, UR17, 0x1, URZ ;  /* 0x0000000111067890 */ /* 0x000fe4000fffe0ff */
[----:B------:R-:W-:Y:S02]  /*1830*/  ULEA UR32, UR17, UR4, 0xd ;  /* 0x0000000411207291 */ /* 0x000fe4000f8e68ff */
[----:B------:R-:W-:Y:S02]  /*1840*/  UISETP.NE.AND UP0, UPT, UR6, 0x8, UPT ;  /* 0x000000080600788c */ /* 0x000fe4000bf05270 */
[----:B------:R-:W-:Y:S02]  /*1850*/  UIADD3 UR26, UP1, UPT, UR22, 0x80, URZ ;  /* 0x00000080161a7890 */ /* 0x000fe4000ff3e0ff */
[----:B------:R-:W-:Y:S02]  /*1860*/  USEL UR9, URZ, 0x1, UP0 ;  /* 0x00000001ff097887 */ /* 0x000fe40008000000 */
[----:B------:R-:W-:-:S02]  /*1870*/  USEL UR6, UR6, URZ, UP0 ;  /* 0x000000ff06067287 */ /* 0x000fc40008000000 */
[----:B------:R-:W-:Y:S02]  /*1880*/  UIADD3 UR20, UP0, UPT, UR22, 0x180, URZ ;  /* 0x0000018016147890 */ /* 0x000fe4000ff1e0ff */
[----:B------:R-:W-:Y:S01]  /*1890*/  ULEA UR8, UR6, UR4, 0x3 ;  /* 0x0000000406087291 */ /* 0x000fe2000f8e18ff */
[----:B------:R-:W-:Y:S01]  /*18a0*/  LOP3.LUT R15, R15, UR9, RZ, 0x3c, !PT ;  /* 0x000000090f0f7c12 */ /* 0x000fe2000f8e3cff */
[----:B------:R-:W-:Y:S02]  /*18b0*/  USHF.L.U32 UR34, UR16, 0x7, URZ ;  /* 0x0000000710227899 */ /* 0x000fe400080006ff */
[----:B------:R-:W-:Y:S01]  /*18c0*/  UIADD3.X UR27, UPT, UPT, URZ, UR23, URZ, UP1, !UPT ;  /* 0x00000017ff1b7290 */ /* 0x000fe20008ffe4ff */
[----:B-1----:R-:W-:Y:S01]  /*18d0*/  SHF.L.U32 R2, R15, 0x1f, RZ ;  /* 0x0000001f0f027819 */ /* 0x002fe200000006ff */
[----:B------:R-:W-:Y:S02]  /*18e0*/  UIADD3 UR32, UPT, UPT, UR32, 0x4400, URZ ;  /* 0x0000440020207890 */ /* 0x000fe4000fffe0ff */
[----:B------:R-:W-:Y:S01]  /*18f0*/  UIADD3.X UR21, UPT, UPT, URZ, UR23, URZ, UP0, !UPT ;  /* 0x00000017ff157290 */ /* 0x000fe200087fe4ff */
[----:B------:R1:W1:Y:S01]  /*1900*/  SYNCS.PHASECHK.TRANS64.TRYWAIT P0, [UR8+0x40], R2 ;  /* 0x00004002ff0075a7 */ /* 0x0002620008001108 */
[----:B------:R-:W-:Y:S01]  /*1910*/  ULEA UR8, UR17, UR4, 0xe ;  /* 0x0000000411087291 */ /* 0x000fe2000f8e70ff */
[----:B------:R-:W-:Y:S01]  /*1920*/  UMOV UR18, 0x0 ;  /* 0x0000000000127882 */ /* 0x000fe20000000000 */
[----:B------:R-:W-:-:S02]  /*1930*/  UMOV UR19, 0x10000000 ;  /* 0x1000000000137882 */ /* 0x000fc40000000000 */
[----:B------:R-:W-:Y:S01]  /*1940*/  UIADD3 UR8, UPT, UPT, UR8, 0x14400, URZ ;  /* 0x0001440008087890 */ /* 0x000fe2000fffe0ff */
[----:B------:R1:W-:Y:S01]  /*1950*/  UTMALDG.3D [UR32], [UR26], desc[UR18] ;  /* 0x000012201a0075b4 */ /* 0x0003e20008011000 */
[----:B------:R-:W-:Y:S01]  /*1960*/  UMOV UR12, UR36 ;  /* 0x00000024000c7c82 */ /* 0x000fe20008000000 */
[----:B------:R-:W-:Y:S01]  /*1970*/  UMOV UR9, UR33 ;  /* 0x0000002100097c82 */ /* 0x000fe20008000000 */
[----:B------:R-:W-:Y:S01]  /*1980*/  UMOV UR11, UR34 ;  /* 0x00000022000b7c82 */ /* 0x000fe20008000000 */
[----:B------:R-:W-:Y:S01]  /*1990*/  UIADD3 UR16, UPT, UPT, UR16, 0x1, URZ ;  /* 0x0000000110107890 */ /* 0x000fe2000fffe0ff */
[----:B------:R-:W-:Y:S01]  /*19a0*/  UMOV UR24, UR5 ;  /* 0x0000000500187c82 */ /* 0x000fe20008000000 */
[----:B------:R-:W-:Y:S02]  /*19b0*/  UMOV UR17, UR6 ;  /* 0x0000000600117c82 */ /* 0x000fe40008000000 */
[----:B------:R1:W-:Y:S01]  /*19c0*/  UTMALDG.3D [UR8], [UR20], desc[UR18] ;  /* 0x00001208140075b4 */ /* 0x0003e20008011000 */
[----:B------:R-:W-:-:S09]  /*19d0*/  UISETP.NE.AND UP0, UPT, UR16, UR5, UPT ;  /* 0x000000051000728c */ /* 0x000fd2000bf05270 */
[----:B------:R-:W-:Y:S05]  /*19e0*/  BRA.U UP0, `(.L_x_25) ;  /* 0xfffffffd00607547 */ /* 0x000fea000b83ffff */
.L_x_20:
[----:B-1----:R-:W-:Y:S01]  /*19f0*/  ULEA UR8, UR6, UR4, 0x3 ;  /* 0x0000000406087291 */ /* 0x002fe2000f8e18ff */
[----:B------:R-:W-:Y:S01]  /*1a00*/  SHF.L.U32 R2, R15, 0x1f, RZ ;  /* 0x0000001f0f027819 */ /* 0x000fe200000006ff */
[----:B------:R-:W-:Y:S01]  /*1a10*/  @!P1 SYNCS.ARRIVE.TRANS64.A1T0 RZ, [UR4+0xa8], RZ ;  /* 0x0000a8ffffff99a7 */ /* 0x000fe20008100004 */
[----:B------:R-:W-:-:S06]  /*1a20*/  UISETP.GT.AND UP0, UPT, UR15, UR14, UPT ;  /* 0x0000000e0f00728c */ /* 0x000fcc000bf04270 */
[----:B--2---:R1:W2:Y:S03]  /*1a30*/  SYNCS.PHASECHK.TRANS64.TRYWAIT P0, [UR8+0x40], R2 ;  /* 0x00004002ff0075a7 */ /* 0x0042a60008001108 */
[----:B------:R-:W-:Y:S05]  /*1a40*/  BRA.U !UP0, `(.L_x_26) ;  /* 0x0000000108ac7547 */ /* 0x000fea000b800000 */
[----:B------:R-:W-:Y:S01]  /*1a50*/  UIADD3 UR21, UPT, UPT, UR7, UR24, URZ ;  /* 0x0000001807157290 */ /* 0x000fe2000fffe0ff */
[----:B------:R-:W-:-:S11]  /*1a60*/  UMOV UR25, UR6 ;  /* 0x0000000600197c82 */ /* 0x000fd60008000000 */
.L_x_31:
[----:B-1----:R-:W-:Y:S01]  /*1a70*/  ULEA UR17, UR25, UR4, 0x3 ;  /* 0x0000000419117291 */ /* 0x002fe2000f8e18ff */
[----:B--2---:R-:W-:Y:S01]  /*1a80*/  @!P5 MOV R3, 0x6000 ;  /* 0x000060000003d802 */ /* 0x004fe20000000f00 */
[----:B--2---:R-:W-:Y:S10]  /*1a90*/  @P0 BRA `(.L_x_27) ;  /* 0x00000000000c0947 */ /* 0x004ff40003800000 */
[----:B------:R-:W-:-:S04]  /*1aa0*/  SHF.L.U32 R5, R15, 0x1f, RZ ;  /* 0x0000001f0f057819 */ /* 0x000fc800000006ff */
[----:B------:R-:W2:Y:S02]  /*1ab0*/  SYNCS.PHASECHK.TRANS64.TRYWAIT P0, [UR17+0x40], R5 ;  /* 0x00004005ff0075a7 */ /* 0x000ea40008001111 */
[----:B--2---:R-:W-:Y:S05]  /*1ac0*/  @!P0 BRA `(.L_x_28) ;  /* 0x00000058008c8947 */ /* 0x004fea0003800000 */
.L_x_27:
[----:B------:R2:W-:Y:S01]  /*1ad0*/  @!P5 SYNCS.ARRIVE.TRANS64 RZ, [UR17], R3 ;  /* 0x00000003ffffd9a7 */ /* 0x0005e20008000011 */
[----:B------:R-:W-:Y:S04]  /*1ae0*/  BSSY.RECONVERGENT B0, `(.L_x_29) ;  /* 0x0000003000007945 */ /* 0x000fe80003800200 */
[----:B------:R-:W-:Y:S05]  /*1af0*/  @P4 BRA `(.L_x_30) ;  /* 0x0000000000044947 */ /* 0x000fea0003800000 */
[----:B------:R-:W-:Y:S05]  /*1b00*/  BPT.TRAP 0x1 ;  /* 0x000000040000795c */ /* 0x000fea0000300000 */
.L_x_30:
[----:B------:R-:W-:Y:S05]  /*1b10*/  BSYNC.RECONVERGENT B0 ;  /* 0x0000000000007941 */ /* 0x000fea0003800200 */
.L_x_29:
        /* <DEDUP_REMOVED lines=10> */
[----:B------:R-:W-:Y:S01]  /*1bc0*/  UIADD3 UR16, UPT, UPT, UR16, 0x4400, URZ ;  /* 0x0000440010107890 */ /* 0x000fe2000fffe0ff */
[----:B-1----:R-:W-:Y:S01]  /*1bd0*/  SHF.L.U32 R2, R15, 0x1f, RZ ;  /* 0x0000001f0f027819 */ /* 0x002fe200000006ff */
[----:B------:R-:W-:Y:S02]  /*1be0*/  UIADD3.X UR31, UPT, UPT, URZ, UR23, URZ, UP1, !UPT ;  /* 0x00000017ff1f7290 */ /* 0x000fe40008ffe4ff */
[----:B------:R-:W-:Y:S01]  /*1bf0*/  UIADD3.X UR29, UPT, UPT, URZ, UR23, URZ, UP0, !UPT ;  /* 0x00000017ff1d7290 */ /* 0x000fe200087fe4ff */
[----:B------:R1:W1:Y:S01]  /*1c00*/  SYNCS.PHASECHK.TRANS64.TRYWAIT P0, [UR8+0x40], R2 ;  /* 0x00004002ff0075a7 */ /* 0x0002620008001108 */
[----:B------:R-:W-:Y:S01]  /*1c10*/  ULEA UR8, UR25, UR4, 0xe ;  /* 0x0000000419087291 */ /* 0x000fe2000f8e70ff */
[----:B------:R-:W-:Y:S01]  /*1c20*/  UMOV UR26, 0x0 ;  /* 0x00000000001a7882 */ /* 0x000fe20000000000 */
[----:B------:R-:W-:-:S02]  /*1c30*/  UMOV UR27, 0x10000000 ;  /* 0x10000000001b7882 */ /* 0x000fc40000000000 */
[----:B------:R-:W-:Y:S01]  /*1c40*/  UIADD3 UR8, UPT, UPT, UR8, 0x14400, URZ ;  /* 0x0001440008087890 */ /* 0x000fe2000fffe0ff */
[----:B------:R-:W-:Y:S01]  /*1c50*/  UMOV UR19, UR35 ;  /* 0x0000002300137c82 */ /* 0x000fe20008000000 */
[----:B------:R-:W-:Y:S01]  /*1c60*/  UMOV UR20, UR36 ;  /* 0x0000002400147c82 */ /* 0x000fe20008000000 */
[----:B------:R-:W-:Y:S01]  /*1c70*/  UMOV UR12, UR36 ;  /* 0x00000024000c7c82 */ /* 0x000fe20008000000 */
[----:B------:R-:W-:Y:S01]  /*1c80*/  UMOV UR9, UR17 ;  /* 0x0000001100097c82 */ /* 0x000fe20008000000 */
[----:B------:R-:W-:Y:S01]  /*1c90*/  UMOV UR11, UR18 ;  /* 0x00000012000b7c82 */ /* 0x000fe20008000000 */
[----:B------:R1:W-:Y:S01]  /*1ca0*/  UTMALDG.3D [UR16], [UR30], desc[UR26] ;  /* 0x00001a101e0075b4 */ /* 0x0003e20008011000 */
[----:B------:R-:W-:Y:S01]  /*1cb0*/  UIADD3 UR24, UPT, UPT, UR24, 0x1, URZ ;  /* 0x0000000118187890 */ /* 0x000fe2000fffe0ff */
[----:B------:R-:W-:-:S03]  /*1cc0*/  UMOV UR25, UR6 ;  /* 0x0000000600197c82 */ /* 0x000fc60008000000 */
[----:B------:R-:W-:Y:S01]  /*1cd0*/  UISETP.NE.AND UP0, UPT, UR24, UR21, UPT ;  /* 0x000000151800728c */ /* 0x000fe2000bf05270 */
[----:B------:R1:W-:Y:S08]  /*1ce0*/  UTMALDG.3D [UR8], [UR28], desc[UR26] ;  /* 0x00001a081c0075b4 */ /* 0x0003f00008011000 */
[----:B------:R-:W-:Y:S05]  /*1cf0*/  BRA.U UP0, `(.L_x_31) ;  /* 0xfffffffd005c7547 */ /* 0x000fea000b83ffff */
.L_x_26:
[----:B-1----:R-:W-:Y:S01]  /*1d00*/  LEA R2, R14, UR4, 0x3 ;  /* 0x000000040e027c11 */ /* 0x002fe2000f8e18ff */
[----:B------:R-:W-:Y:S01]  /*1d10*/  NOP ;  /* 0x0000000000007918 */ /* 0x000fe20000000000 */
[----:B--2---:R-:W-:Y:S02]  /*1d20*/  SHF.L.U32 R3, R12, 0x1f, RZ ;  /* 0x0000001f0c037819 */ /* 0x004fe400000006ff */
[----:B------:R-:W-:Y:S02]  /*1d30*/  LEA R4, R14, UR4, 0x4 ;  /* 0x000000040e047c11 */ /* 0x000fe4000f8e20ff */
[----:B------:R-:W1:Y:S02]  /*1d40*/  SYNCS.PHASECHK.TRANS64.TRYWAIT P0, [R2+URZ+0xb0], R3 ;  /* 0x0000b003020075a7 */ /* 0x000e6400080011ff */
[----:B-1----:R-:W-:Y:S05]  /*1d50*/  @!P0 BRA `(.L_x_32) ;  /* 0x0000005800008947 */ /* 0x002fea0003800000 */
.L_x_112:
[----:B------:R-:W2:Y:S01]  /*1d60*/  LDS.128 R4, [R4+0x140] ;  /* 0x0001400004047984 */ /* 0x000ea20000000c00 */
[----:B---3--:R-:W-:Y:S01]  /*1d70*/  ISETP.GE.AND P0, PT, R40, 0x1, PT ;  /* 0x000000012800780c */ /* 0x008fe20003f06270 */
[----:B-1----:R-:W-:Y:S01]  /*1d80*/  VIADD R2, R2, 0xc0 ;  /* 0x000000c002027836 */ /* 0x002fe20000000000 */
[----:B------:R-:W-:Y:S01]  /*1d90*/  @!PT LDS RZ, [RZ] ;  /* 0x00000000fffff984 */ /* 0x000fe20000000800 */
[----:B------:R-:W-:Y:S01]  /*1da0*/  @!PT LDS RZ, [RZ] ;  /* 0x00000000fffff984 */ /* 0x000fe20000000800 */
[----:B------:R-:W-:Y:S01]  /*1db0*/  @!PT LDS RZ, [RZ] ;  /* 0x00000000fffff984 */ /* 0x000fe20000000800 */
[----:B------:R-:W-:Y:S01]  /*1dc0*/  @!PT LDS RZ, [RZ] ;  /* 0x00000000fffff984 */ /* 0x000fe20000000800 */
[----:B------:R1:W-:Y:S06]  /*1dd0*/  MEMBAR.ALL.CTA ;  /* 0x0000000000007992 */ /* 0x0003ec0000008000 */
[----:B-1----:R-:W1:Y:S01]  /*1de0*/  FENCE.VIEW.ASYNC.S ;  /* 0x00000000000073c6 */ /* 0x002e620000000000 */
[----:B------:R-:W-:-:S04]  /*1df0*/  PRMT R2, RZ, 0x654, R2 ;  /* 0x00000654ff027816 */ /* 0x000fc80000000002 */
[----:B-1----:R1:W-:Y:S01]  /*1e00*/  SYNCS.ARRIVE.TRANS64.RED.A1T0 RZ, [R2+URZ], RZ ;  /* 0x000000ff02ff79a7 */ /* 0x0023e200081004ff */
[----:B--2---:R-:W-:-:S13]  /*1e10*/  LOP3.LUT P2, RZ, R6, 0x1, RZ, 0xc0, !PT ;  /* 0x0000000106ff7812 */ /* 0x004fda000784c0ff */
[----:B------:R-:W-:Y:S01]  /*1e20*/  @P2 SHF.R.U32.HI R3, RZ, 0x10, R5 ;  /* 0x00000010ff032819 */ /* 0x000fe20000011605 */
[----:B------:R-:W-:Y:S01]  /*1e30*/  VOTEU.ANY UP0, P2 ;  /* 0x0000000000ff7886 */ /* 0x000fe20001000100 */
[----:B------:R-:W-:Y:S02]  /*1e40*/  @P2 MOV R13, R4 ;  /* 0x00000004000d2202 */ /* 0x000fe40000000f00 */
[----:B------:R-:W-:Y:S02]  /*1e50*/  @P2 R2UR.BROADCAST UR8, R3 ;  /* 0x00000000030822ca */ /* 0x000fe400008e0000 */
[----:B------:R-:W-:-:S11]  /*1e60*/  @P2 LOP3.LUT R11, R5, 0xffff, RZ, 0xc0, !PT ;  /* 0x0000ffff050b2812 */ /* 0x000fd600078ec0ff */
[----:B------:R-:W-:Y:S01]  /*1e70*/  @UP0 UMOV UR36, UR8 ;  /* 0x0000000800240c82 */ /* 0x000fe20008000000 */
[----:B-1----:R-:W-:Y:S05]  /*1e80*/  @!P0 BRA `(.L_x_33) ;  /* 0x0000000000b88947 */ /* 0x002fea0003800000 */
[----:B------:R-:W4:Y:S01]  /*1e90*/  LDC.64 R4, c[0x0][0xb18] ;  /* 0x0002c600ff047b82 */ /* 0x000f220000000a00 */
[----:B------:R-:W-:-:S07]  /*1ea0*/  ISETP.NE.AND P3, PT, R40, 0x1, PT ;  /* 0x000000012800780c */ /* 0x000fce0003f65270 */
[----:B------:R-:W1:Y:S08]  /*1eb0*/  LDC.64 R6, c[0x0][0xb10] ;  /* 0x0002c400ff067b82 */ /* 0x000e700000000a00 */
[----:B------:R-:W2:Y:S08]  /*1ec0*/  LDC R16, c[0x0][0xb20] ;  /* 0x0002c800ff107b82 */ /* 0x000eb00000000800 */
[----:B------:R-:W3:Y:S01]  /*1ed0*/  LDC R18, c[0x0][0xb0c] ;  /* 0x0002c300ff127b82 */ /* 0x000ee20000000800 */
[----:B----4-:R-:W-:Y:S01]  /*1ee0*/  IMAD.HI.U32 R17, R0, R5, RZ ;  /* 0x0000000500117227 */ /* 0x010fe200078e00ff */
[----:B------:R-:W-:-:S03]  /*1ef0*/  ISETP.NE.AND P0, PT, R4, 0x1, PT ;  /* 0x000000010400780c */ /* 0x000fc60003f05270 */
[----:B------:R-:W-:-:S03]  /*1f00*/  IMAD.HI.U32 R5, R11, R5, RZ ;  /* 0x000000050b057227 */ /* 0x000fc600078e00ff */
[----:B------:R-:W4:Y:S01]  /*1f10*/  LDC.64 R2, c[0x0][0xb28] ;  /* 0x0002ca00ff027b82 */ /* 0x000f220000000a00 */
[----:B-1----:R-:W-:-:S04]  /*1f20*/  IMAD.HI.U32 R20, R9, R6, RZ ;  /* 0x0000000609147227 */ /* 0x002fc800078e00ff */
[----:B------:R-:W-:Y:S01]  /*1f30*/  IMAD.HI.U32 R22, R13, R6, RZ ;  /* 0x000000060d167227 */ /* 0x000fe200078e00ff */
[----:B------:R-:W-:Y:S02]  /*1f40*/  SHF.R.U32.HI R20, RZ, R7, R20 ;  /* 0x00000007ff147219 */ /* 0x000fe40000011614 */
[-C--:B--2---:R-:W-:Y:S02]  /*1f50*/  SHF.R.U32.HI R17, RZ, R16.reuse, R17 ;  /* 0x00000010ff117219 */ /* 0x084fe40000011611 */
[----:B------:R-:W-:Y:S02]  /*1f60*/  SHF.R.U32.HI R16, RZ, R16, R5 ;  /* 0x00000010ff107219 */ /* 0x000fe40000011605 */
[----:B------:R-:W-:Y:S02]  /*1f70*/  SEL R17, R0, R17, !P0 ;  /* 0x0000001100117207 */ /* 0x000fe40004000000 */
[----:B------:R-:W-:Y:S02]  /*1f80*/  SHF.R.U32.HI R22, RZ, R7, R22 ;  /* 0x00000007ff167219 */ /* 0x000fe40000011616 */
[----:B---3--:R-:W-:-:S02]  /*1f90*/  ISETP.NE.AND P1, PT, R18, 0x1, PT ;  /* 0x000000011200780c */ /* 0x008fc40003f25270 */
[----:B------:R-:W-:Y:S02]  /*1fa0*/  SEL R5, R11, R16, !P0 ;  /* 0x000000100b057207 */ /* 0x000fe40004000000 */
[----:B------:R-:W-:Y:S02]  /*1fb0*/  SEL R19, R9, R20, !P1 ;  /* 0x0000001409137207 */ /* 0x000fe40004800000 */
[----:B------:R-:W-:Y:S01]  /*1fc0*/  SEL R7, R13, R22, !P1 ;  /* 0x000000160d077207 */ /* 0x000fe20004800000 */
[----:B----4-:R-:W-:-:S04]  /*1fd0*/  IMAD.HI.U32 R20, R17, R2, RZ ;  /* 0x0000000211147227 */ /* 0x010fc800078e00ff */
[----:B------:R-:W-:Y:S01]  /*1fe0*/  IMAD.HI.U32 R6, R19, R2, RZ ;  /* 0x0000000213067227 */ /* 0x000fe200078e00ff */
[----:B------:R-:W-:-:S04]  /*1ff0*/  @P3 SHF.R.U32.HI R17, RZ, R3, R20 ;  /* 0x00000003ff113219 */ /* 0x000fc80000011614 */
        /* <DEDUP_REMOVED lines=8> */
[----:B------:R-:W-:-:S04]  /*2080*/  @!P0 IMAD.HI.U32 R16, R7, R2, RZ ;  /* 0x0000000207108227 */ /* 0x000fc800078e00ff */
[----:B------:R-:W-:Y:S01]  /*2090*/  IMAD.MOV R2, RZ, RZ, -R6 ;  /* 0x000000ffff027224 */ /* 0x000fe200078e0a06 */
[----:B------:R-:W-:-:S03]  /*20a0*/  @!P0 SHF.R.U32.HI R16, RZ, R3, R16 ;  /* 0x00000003ff108219 */ /* 0x000fc60000011610 */
[----:B------:R-:W-:Y:S01]  /*20b0*/  IMAD R2, R40, R2, R5 ;  /* 0x0000000228027224 */ /* 0x000fe200078e0205 */
[----:B------:R-:W-:Y:S02]  /*20c0*/  @!P0 SEL R3, R7, R16, !P3 ;  /* 0x0000001007038207 */ /* 0x000fe40005800000 */
[----:B------:R-:W-:-:S03]  /*20d0*/  IADD3 R16, PT, PT, -R5, RZ, RZ ;  /* 0x000000ff05107210 */ /* 0x000fc60007ffe1ff */
[--C-:B------:R-:W-:Y:S02]  /*20e0*/  @!P0 IMAD.IADD R6, R6, 0x1, -R3.reuse ;  /* 0x0000000106068824 */ /* 0x100fe400078e0a03 */
[----:B------:R-:W-:Y:S01]  /*20f0*/  @!P0 IMAD R3, R2, R19, R3 ;  /* 0x0000001302038224 */ /* 0x000fe200078e0203 */
[----:B------:R-:W-:Y:S01]  /*2100*/  IADD3 R2, PT, PT, -R7, RZ, RZ ;  /* 0x000000ff07027210 */ /* 0x000fe20007ffe1ff */
[----:B------:R-:W-:Y:S02]  /*2110*/  @!P0 IMAD R5, R40, R6, R7 ;  /* 0x0000000628058224 */ /* 0x000fe400078e0207 */
[----:B------:R-:W-:Y:S02]  /*2120*/  IMAD R11, R4, R16, R11 ;  /* 0x00000010040b7224 */ /* 0x000fe400078e020b */
[----:B------:R-:W-:Y:S02]  /*2130*/  @!P0 IMAD.MOV.U32 R7, RZ, RZ, R3 ;  /* 0x000000ffff078224 */ /* 0x000fe400078e0003 */
[----:B------:R-:W-:-:S02]  /*2140*/  IMAD R2, R18, R2, R13 ;  /* 0x0000000212027224 */ /* 0x000fc400078e020d */
[----:B------:R-:W-:Y:S02]  /*2150*/  IMAD R11, R5, R4, R11 ;  /* 0x00000004050b7224 */ /* 0x000fe400078e020b */
[----:B------:R-:W-:Y:S02]  /*2160*/  IMAD R13, R7, R18, R2 ;  /* 0x00000012070d7224 */ /* 0x000fe400078e0202 */
.L_x_33:
[----:B------:R-:W1:Y:S02]  /*2170*/  LDCU UR8, c[0x0][0xb30] ;  /* 0x00016600ff0877ac */ /* 0x000e640008000800 */
[----:B-1----:R-:W-:-:S09]  /*2180*/  UISETP.NE.AND UP0, UPT, UR8, 0x1, UPT ;  /* 0x000000010800788c */ /* 0x002fd2000bf05270 */
[----:B------:R-:W-:Y:S05]  /*2190*/  BRA.U UP0, `(.L_x_34) ;  /* 0x0000000100407547 */ /* 0x000fea000b800000 */
[----:B------:R-:W1:Y:S08]  /*21a0*/  LDC.64 R4, c[0x0][0xb10] ;  /* 0x0002c400ff047b82 */ /* 0x000e700000000a00 */
[----:B------:R-:W2:Y:S08]  /*21b0*/  LDC.64 R2, c[0x0][0xb18] ;  /* 0x0002c600ff027b82 */ /* 0x000eb00000000a00 */
[----:B------:R-:W3:Y:S08]  /*21c0*/  LDC R6, c[0x0][0xb20] ;  /* 0x0002c800ff067b82 */ /* 0x000ef00000000800 */
[----:B------:R-:W4:Y:S01]  /*21d0*/  LDC R16, c[0x0][0xb0c] ;  /* 0x0002c300ff107b82 */ /* 0x000f220000000800 */
[----:B-1----:R-:W-:-:S05]  /*21e0*/  IMAD.HI.U32 R4, R13, R4, RZ ;  /* 0x000000040d047227 */ /* 0x002fca00078e00ff */
[----:B------:R-:W-:Y:S01]  /*21f0*/  SHF.R.U32.HI R4, RZ, R5, R4 ;  /* 0x00000005ff047219 */ /* 0x000fe20000011604 */
[----:B--2---:R-:W-:Y:S01]  /*2200*/  IMAD.HI.U32 R3, R11, R3, RZ ;  /* 0x000000030b037227 */ /* 0x004fe200078e00ff */
[----:B------:R-:W-:-:S04]  /*2210*/  ISETP.NE.AND P0, PT, R2, 0x1, PT ;  /* 0x000000010200780c */ /* 0x000fc80003f05270 */
[----:B---3--:R-:W-:-:S04]  /*2220*/  SHF.R.U32.HI R6, RZ, R6, R3 ;  /* 0x00000006ff067219 */ /* 0x008fc80000011603 */
[----:B------:R-:W-:Y:S02]  /*2230*/  SEL R3, R11, R6, !P0 ;  /* 0x000000060b037207 */ /* 0x000fe40004000000 */
[----:B----4-:R-:W-:-:S04]  /*2240*/  ISETP.NE.AND P1, PT, R16, 0x1, PT ;  /* 0x000000011000780c */ /* 0x010fc80003f25270 */
[----:B------:R-:W-:-:S05]  /*2250*/  SEL R4, R13, R4, !P1 ;  /* 0x000000040d047207 */ /* 0x000fca0004800000 */
[----:B------:R-:W-:Y:S02]  /*2260*/  IMAD.IADD R5, R3, 0x1, -R4 ;  /* 0x0000000103057824 */ /* 0x000fe400078e0a04 */
[----:B------:R-:W-:Y:S02]  /*2270*/  IMAD.IADD R3, R4, 0x1, -R3 ;  /* 0x0000000104037824 */ /* 0x000fe400078e0a03 */
[----:B------:R-:W-:Y:S02]  /*2280*/  IMAD R13, R5, R16, R13 ;  /* 0x00000010050d7224 */ /* 0x000fe400078e020d */
[----:B------:R-:W-:-:S07]  /*2290*/  IMAD R11, R3, R2, R11 ;  /* 0x00000002030b7224 */ /* 0x000fce00078e020b */
.L_x_34:
[----:B------:R-:W-:Y:S01]  /*22a0*/  VIADD R14, R14, 0x1 ;  /* 0x000000010e0e7836 */ /* 0x000fe20000000000 */
[----:B------:R-:W-:Y:S01]  /*22b0*/  PLOP3.LUT P1, PT, PT, PT, PT, 0x80, 0x8 ;  /* 0x000000000008781c */ /* 0x000fe20003f2f070 */
[----:B------:R-:W-:Y:S02]  /*22c0*/  IMAD.IADD R21, R13, 0x1, R96 ;  /* 0x000000010d157824 */ /* 0x000fe400078e0260 */
[----:B------:R-:W-:Y:S01]  /*22d0*/  IMAD.IADD R20, R11, 0x1, R94 ;  /* 0x000000010b147824 */ /* 0x000fe200078e025e */
[----:B------:R-:W-:-:S04]  /*22e0*/  ISETP.NE.AND P0, PT, R14, 0x2, PT ;  /* 0x000000020e00780c */ /* 0x000fc80003f05270 */
[----:B------:R-:W-:Y:S02]  /*22f0*/  SEL R3, RZ, 0x1, P0 ;  /* 0x00000001ff037807 */ /* 0x000fe40000000000 */
[----:B------:R-:W-:Y:S02]  /*2300*/  SEL R14, R14, RZ, P0 ;  /* 0x000000ff0e0e7207 */ /* 0x000fe40000000000 */
[----:B------:R-:W-:Y:S01]  /*2310*/  LOP3.LUT R12, R12, R3, RZ, 0x3c, !PT ;  /* 0x000000030c0c7212 */ /* 0x000fe200078e3cff */
[----:B------:R-:W-:Y:S06]  /*2320*/  @P2 BRA `(.L_x_35) ;  /* 0xfffffff000982947 */ /* 0x000fec000383ffff */
[----:B------:R-:W-:Y:S01]  /*2330*/  UIADD3 UR4, UPT, UPT, UR4, 0x40, URZ ;  /* 0x0000004004047890 */ /* 0x000fe2000fffe0ff */
[----:B------:R-:W-:-:S03]  /*2340*/  SHF.L.U32 R3, R15, 0x1f, RZ ;  /* 0x0000001f0f037819 */ /* 0x000fc600000006ff */
[----:B------:R-:W-:-:S09]  /*2350*/  ULEA UR5, UR6, UR4, 0x3 ;  /* 0x0000000406057291 */ /* 0x000fd2000f8e18ff */
[----:B------:R-:W1:Y:S02]  /*2360*/  SYNCS.PHASECHK.TRANS64.TRYWAIT P0, [UR5], R3 ;  /* 0x00000003ff0075a7 */ /* 0x000e640008001105 */
[----:B-1----:R-:W-:Y:S05]  /*2370*/  @!P0 BRA `(.L_x_36) ;  /* 0x00000050008c8947 */ /* 0x002fea0003800000 */
.L_x_114:
[----:B------:R-:W-:-:S04]  /*2380*/  UIADD3 UR6, UPT, UPT, UR6, 0x1, URZ ;  /* 0x0000000106067890 */ /* 0x000fc8000fffe0ff */
[----:B------:R-:W-:-:S04]  /*2390*/  UISETP.NE.AND UP0, UPT, UR6, 0x8, UPT ;  /* 0x000000080600788c */ /* 0x000fc8000bf05270 */
[----:B------:R-:W-:Y:S02]  /*23a0*/  USEL UR7, URZ, 0x1, UP0 ;  /* 0x00000001ff077887 */ /* 0x000fe40008000000 */
[----:B------:R-:W-:-:S04]  /*23b0*/  USEL UR6, UR6, URZ, UP0 ;  /* 0x000000ff06067287 */ /* 0x000fc80008000000 */
[----:B------:R-:W-:Y:S01]  /*23c0*/  ULEA UR5, UR6, UR4, 0x3 ;  /* 0x0000000406057291 */ /* 0x000fe2000f8e18ff */
[----:B------:R-:W-:-:S04]  /*23d0*/  LOP3.LUT R2, R15, UR7, RZ, 0x3c, !PT ;  /* 0x000000070f027c12 */ /* 0x000fc8000f8e3cff */
[----:B-1----:R-:W-:-:S04]  /*23e0*/  SHF.L.U32 R3, R2, 0x1f, RZ ;  /* 0x0000001f02037819 */ /* 0x002fc800000006ff */
[----:B------:R-:W1:Y:S02]  /*23f0*/  SYNCS.PHASECHK.TRANS64.TRYWAIT P0, [UR5], R3 ;  /* 0x00000003ff0075a7 */ /* 0x000e640008001105 */
[----:B-1----:R-:W-:Y:S05]  /*2400*/  @!P0 BRA `(.L_x_37) ;  /* 0x0000005000808947 */ /* 0x002fea0003800000 */
.L_x_116:
        /* <DEDUP_REMOVED lines=9> */
.L_x_118:
        /* <DEDUP_REMOVED lines=9> */
.L_x_120:
        /* <DEDUP_REMOVED lines=9> */
.L_x_122:
        /* <DEDUP_REMOVED lines=9> */
.L_x_124:
        /* <DEDUP_REMOVED lines=9> */
.L_x_126:
[----:B------:R-:W-:-:S04]  /*26e0*/  UIADD3 UR6, UPT, UPT, UR6, 0x1, URZ ;  /* 0x0000000106067890 */ /* 0x000fc8000fffe0ff */
[----:B------:R-:W-:-:S04]  /*26f0*/  UISETP.NE.AND UP0, UPT, UR6, 0x8, UPT ;  /* 0x000000080600788c */ /* 0x000fc8000bf05270 */
[----:B------:R-:W-:Y:S02]  /*2700*/  USEL UR5, URZ, 0x1, UP0 ;  /* 0x00000001ff057887 */ /* 0x000fe40008000000 */
[----:B------:R-:W-:-:S04]  /*2710*/  USEL UR6, UR6, URZ, UP0 ;  /* 0x000000ff06067287 */ /* 0x000fc80008000000 */
[----:B------:R-:W-:Y:S01]  /*2720*/  ULEA UR6, UR6, UR4, 0x3 ;  /* 0x0000000406067291 */ /* 0x000fe2000f8e18ff */
[----:B-1----:R-:W-:-:S04]  /*2730*/  LOP3.LUT R3, R2, UR5, RZ, 0x3c, !PT ;  /* 0x0000000502037c12 */ /* 0x002fc8000f8e3cff */
[----:B------:R-:W-:Y:S01]  /*2740*/  SHF.L.U32 R3, R3, 0x1f, RZ ;  /* 0x0000001f03037819 */ /* 0x000fe200000006ff */
[----:B----4-:R-:W-:-:S07]  /*2750*/  IMAD.U32 R0, RZ, RZ, UR6 ;  /* 0x00000006ff007e24 */ /* 0x010fce000f8e00ff */
.L_x_43:
[----:B-1----:R1:W2:Y:S02]  /*2760*/  SYNCS.PHASECHK.TRANS64.TRYWAIT P0, [R0+URZ], R3 ;  /* 0x00000003000075a7 */ /* 0x0022a400080011ff */
[----:B--2---:R-:W-:Y:S05]  /*2770*/  @!P0 NANOSLEEP.SYNCS 0x989680 ;  /* 0x009896800000895d */ /* 0x004fea0003900000 */
[----:B------:R-:W2:Y:S02]  /*2780*/  @!P0 SYNCS.PHASECHK.TRANS64 P0, [R0+URZ], R3 ;  /* 0x00000003000085a7 */ /* 0x000ea400080010ff */
[----:B--2---:R-:W-:Y:S05]  /*2790*/  @P0 EXIT ;  /* 0x000000000000094d */ /* 0x004fea0003800000 */
[----:B------:R-:W-:Y:S05]  /*27a0*/  BRA `(.L_x_43) ;  /* 0xfffffffc00ec7947 */ /* 0x000fea000383ffff */
.L_x_17:
[----:B------:R-:W-:-:S04]  /*27b0*/  UISETP.NE.AND UP1, UPT, UR37, URZ, UPT ;  /* 0x000000ff2500728c */ /* 0x000fc8000bf25270 */
[----:B------:R-:W-:-:S09]  /*27c0*/  UISETP.NE.OR UP1, UPT, UR8, 0x1, UP1 ;  /* 0x000000010800788c */ /* 0x000fd20008f25670 */
[----:B------:R-:W-:Y:S05]  /*27d0*/  BRA.U UP1, `(.L_x_44) ;  /* 0x0000000501487547 */ /* 0x000fea000b800000 */
[----:B------:R-:W-:Y:S01]  /*27e0*/  ISETP.NE.AND P2, PT, R2, RZ, PT ;  /* 0x000000ff0200720c */ /* 0x000fe20003f45270 */
[----:B------:R-:W-:Y:S01]  /*27f0*/  IMAD.MOV.U32 R12, RZ, RZ, 0x1 ;  /* 0x00000001ff0c7424 */ /* 0x000fe200078e00ff */
[----:B------:R-:W-:Y:S02]  /*2800*/  CS2R R10, SRZ ;  /* 0x00000000000a7805 */ /* 0x000fe4000001ff00 */
[----:B------:R-:W-:Y:S01]  /*2810*/  CS2R R8, SRZ ;  /* 0x0000000000087805 */ /* 0x000fe2000001ff00 */
[----:B------:R-:W-:Y:S01]  /*2820*/  UMOV UR4, 0x400 ;  /* 0x0000040000047882 */ /* 0x000fe20000000000 */
[----:B------:R-:W-:Y:S01]  /*2830*/  UMOV UR6, URZ ;  /* 0x000000ff00067c82 */ /* 0x000fe20008000000 */
[----:B------:R-:W-:-:S12]  /*2840*/  ULEA UR37, UR37, UR4, 0x18 ;  /* 0x0000000425257291 */ /* 0x000fd8000f8ec0ff */
.L_x_48:
[----:B------:R-:W-:Y:S02]  /*2850*/  LEA R0, R8, UR37, 0x3 ;  /* 0x0000002508007c11 */ /* 0x000fe4000f8e18ff */
[----:B------:R-:W-:-:S03]  /*2860*/  SHF.L.U32 R5, R9, 0x1f, RZ ;  /* 0x0000001f09057819 */ /* 0x000fc600000006ff */
[----:B------:R-:W-:Y:S01]  /*2870*/  VIADD R4, R0, 0x120 ;  /* 0x0000012000047836 */ /* 0x000fe20000000000 */
[----:B------:R-:W1:Y:S02]  /*2880*/  SYNCS.PHASECHK.TRANS64.TRYWAIT P0, [R0+URZ+0x110], R5 ;  /* 0x00011005000075a7 */ /* 0x000e6400080011ff */
[----:B-1----:R-:W-:Y:S05]  /*2890*/  @!P0 BRA `(.L_x_45) ;  /* 0x0000004c00ec8947 */ /* 0x002fea0003800000 */
.L_x_127:
[----:B------:R-:W-:Y:S01]  /*28a0*/  ULEA UR5, UR6, UR37, 0x3 ;  /* 0x0000002506057291 */ /* 0x000fe2000f8e18ff */
[----:B------:R-:W-:Y:S02]  /*28b0*/  PRMT R4, RZ, 0x654, R4 ;  /* 0x00000654ff047816 */ /* 0x000fe40000000004 */
[----:B-1----:R-:W-:Y:S01]  /*28c0*/  SHF.L.U32 R5, R12, 0x1f, RZ ;  /* 0x0000001f0c057819 */ /* 0x002fe200000006ff */
[----:B------:R-:W-:Y:S01]  /*28d0*/  UIADD3 UR4, UPT, UPT, UR5, 0xb0, URZ ;  /* 0x000000b005047890 */ /* 0x000fe2000fffe0ff */
[----:B------:R1:W-:Y:S05]  /*28e0*/  SYNCS.ARRIVE.TRANS64.RED.A1T0 RZ, [R4+URZ], RZ ;  /* 0x000000ff04ff79a7 */ /* 0x0003ea00081004ff */
[----:B------:R-:W-:Y:S01]  /*28f0*/  IMAD.U32 R7, RZ, RZ, UR4 ;  /* 0x00000004ff077e24 */ /* 0x000fe2000f8e00ff */
[----:B------:R-:W2:Y:S04]  /*2900*/  SYNCS.PHASECHK.TRANS64.TRYWAIT P0, [UR5+0xc0], R5 ;  /* 0x0000c005ff0075a7 */ /* 0x000ea80008001105 */
[----:B------:R-:W-:Y:S01]  /*2910*/  PRMT R6, R2, 0x654, R7 ;  /* 0x0000065402067816 */ /* 0x000fe20000000007 */
[----:B-1----:R-:W-:Y:S01]  /*2920*/  @!P2 IMAD.MOV.U32 R4, RZ, RZ, 0x10 ;  /* 0x00000010ff04a424 */ /* 0x002fe200078e00ff */
[----:B--2---:R-:W-:Y:S06]  /*2930*/  @!P0 BRA `(.L_x_46) ;  /* 0x0000004c00d88947 */ /* 0x004fec0003800000 */
.L_x_129:
[----:B------:R-:W-:Y:S01]  /*2940*/  ULEA UR4, UR6, UR37, 0x4 ;  /* 0x0000002506047291 */ /* 0x000fe2000f8e20ff */
[----:B------:R-:W-:Y:S01]  /*2950*/  SEL R3, R6, R3, !P2 ;  /* 0x0000000306037207 */ /* 0x000fe20005000000 */
[----:B------:R-:W-:Y:S01]  /*2960*/  UIADD3 UR5, UPT, UPT, UR5, 0xb0, URZ ;  /* 0x000000b005057890 */ /* 0x000fe2000fffe0ff */
[----:B-1----:R-:W-:Y:S01]  /*2970*/  LEA R0, R11, UR37, 0x3 ;  /* 0x000000250b007c11 */ /* 0x002fe2000f8e18ff */
[----:B------:R-:W-:Y:S01]  /*2980*/  UIADD3 UR4, UPT, UPT, UR4, 0x140, URZ ;  /* 0x0000014004047890 */ /* 0x000fe2000fffe0ff */
[----:B------:R-:W-:Y:S01]  /*2990*/  SHF.L.U32 R5, R10, 0x1f, RZ ;  /* 0x0000001f0a057819 */ /* 0x000fe200000006ff */
[----:B------:R1:W-:Y:S01]  /*29a0*/  @!P2 SYNCS.ARRIVE.TRANS64.RED RZ, [R3+URZ], R4 ;  /* 0x0000000403ffa9a7 */ /* 0x0003e200080004ff */
[----:B------:R-:W-:Y:S01]  /*29b0*/  UIADD3 UR6, UPT, UPT, UR6, 0x1, URZ ;  /* 0x0000000106067890 */ /* 0x000fe2000fffe0ff */
[----:B------:R-:W-:-:S03]  /*29c0*/  VIADD R8, R8, 0x1 ;  /* 0x0000000108087836 */ /* 0x000fc60000000000 */
[----:B------:R-:W-:Y:S02]  /*29d0*/  UISETP.NE.AND UP0, UPT, UR6, 0x2, UPT ;  /* 0x000000020600788c */ /* 0x000fe4000bf05270 */
[----:B------:R-:W-:Y:S06]  /*29e0*/  UGETNEXTWORKID.BROADCAST [UR4], [UR5] ;  /* 0x00000000040073ca */ /* 0x000fec0008000100 */
[----:B------:R-:W-:Y:S01]  /*29f0*/  USEL UR4, URZ, 0x1, UP0 ;  /* 0x00000001ff047887 */ /* 0x000fe20008000000 */
[----:B------:R-:W-:Y:S01]  /*2a00*/  ISETP.NE.AND P0, PT, R8, 0x2, PT ;  /* 0x000000020800780c */ /* 0x000fe20003f05270 */
[----:B------:R-:W-:Y:S01]  /*2a10*/  USEL UR6, UR6, URZ, UP0 ;  /* 0x000000ff06067287 */ /* 0x000fe20008000000 */
[----:B------:R-:W2:Y:S03]  /*2a20*/  SYNCS.PHASECHK.TRANS64.TRYWAIT P1, [R0+URZ+0xb0], R5 ;  /* 0x0000b005000075a7 */ /* 0x000ea600080211ff */
[----:B------:R-:W-:Y:S01]  /*2a30*/  LOP3.LUT R12, R12, UR4, RZ, 0x3c, !PT ;  /* 0x000000040c0c7c12 */ /* 0x000fe2000f8e3cff */
[----:B-12---:R-:W-:Y:S07]  /*2a40*/  @!P1 BRA `(.L_x_47) ;  /* 0x0000004c00ac9947 */ /* 0x006fee0003800000 */
.L_x_130:
[C---:B------:R-:W-:Y:S01]  /*2a50*/  LEA R4, R11.reuse, UR37, 0x4 ;  /* 0x000000250b047c11 */ /* 0x040fe2000f8e20ff */
[----:B-1----:R-:W-:Y:S01]  /*2a60*/  VIADD R0, R0, 0xc0 ;  /* 0x000000c000007836 */ /* 0x002fe20000000000 */
[----:B------:R-:W-:Y:S01]  /*2a70*/  SEL R8, R8, RZ, P0 ;  /* 0x000000ff08087207 */ /* 0x000fe20000000000 */
[----:B------:R-:W-:-:S03]  /*2a80*/  VIADD R11, R11, 0x1 ;  /* 0x000000010b0b7836 */ /* 0x000fc60000000000 */
[----:B------:R-:W1:Y:S01]  /*2a90*/  LDS.128 R4, [R4+0x140] ;  /* 0x0001400004047984 */ /* 0x000e620000000c00 */
[----:B------:R-:W-:Y:S02]  /*2aa0*/  PRMT R0, RZ, 0x654, R0 ;  /* 0x00000654ff007816 */ /* 0x000fe40000000000 */
[C---:B------:R-:W-:Y:S01]  /*2ab0*/  ISETP.NE.AND P1, PT, R11.reuse, 0x2, PT ;  /* 0x000000020b00780c */ /* 0x040fe20003f25270 */
[----:B------:R-:W-:Y:S01]  /*2ac0*/  @!PT LDS RZ, [RZ] ;  /* 0x00000000fffff984 */ /* 0x000fe20000000800 */
[----:B------:R-:W-:Y:S01]  /*2ad0*/  @!PT LDS RZ, [RZ] ;  /* 0x00000000fffff984 */ /* 0x000fe20000000800 */
[----:B------:R-:W-:Y:S01]  /*2ae0*/  @!PT LDS RZ, [RZ] ;  /* 0x00000000fffff984 */ /* 0x000fe20000000800 */
[----:B------:R-:W-:Y:S01]  /*2af0*/  @!PT LDS RZ, [RZ] ;  /* 0x00000000fffff984 */ /* 0x000fe20000000800 */
[----:B------:R2:W-:Y:S06]  /*2b00*/  MEMBAR.ALL.CTA ;  /* 0x0000000000007992 */ /* 0x0005ec0000008000 */
[----:B--2---:R-:W2:Y:S01]  /*2b10*/  FENCE.VIEW.ASYNC.S ;  /* 0x00000000000073c6 */ /* 0x004ea20000000000 */
[----:B------:R-:W-:Y:S01]  /*2b20*/  SEL R11, R11, RZ, P1 ;  /* 0x000000ff0b0b7207 */ /* 0x000fe20000800000 */
[----:B--2---:R2:W-:Y:S01]  /*2b30*/  SYNCS.ARRIVE.TRANS64.RED.A1T0 RZ, [R0+URZ], RZ ;  /* 0x000000ff00ff79a7 */ /* 0x0045e200081004ff */
[----:B-1----:R-:W-:-:S02]  /*2b40*/  LOP3.LUT P3, RZ, R6, 0x1, RZ, 0xc0, !PT ;  /* 0x0000000106ff7812 */ /* 0x002fc4000786c0ff */
[----:B------:R-:W-:-:S04]  /*2b50*/  SEL R5, RZ, 0x1, P1 ;  /* 0x00000001ff057807 */ /* 0x000fc80000800000 */
[----:B------:R-:W-:Y:S02]  /*2b60*/  LOP3.LUT R10, R10, R5, RZ, 0x3c, !PT ;  /* 0x000000050a0a7212 */ /* 0x000fe400078e3cff */
[----:B--2---:R-:W-:-:S04]  /*2b70*/  SEL R0, RZ, 0x1, P0 ;  /* 0x00000001ff007807 */ /* 0x004fc80000000000 */
[----:B------:R-:W-:Y:S01]  /*2b80*/  LOP3.LUT R9, R9, R0, RZ, 0x3c, !PT ;  /* 0x0000000009097212 */ /* 0x000fe200078e3cff */
[----:B------:R-:W-:Y:S06]  /*2b90*/  @P3 BRA `(.L_x_48) ;  /* 0xfffffffc002c3947 */ /* 0x000fec000383ffff */
[----:B------:R-:W-:Y:S01]  /*2ba0*/  ULEA UR5, UR6, UR37, 0x3 ;  /* 0x0000002506057291 */ /* 0x000fe2000f8e18ff */
[----:B------:R-:W-:-:S08]  /*2bb0*/  SHF.L.U32 R3, R12, 0x1f, RZ ;  /* 0x0000001f0c037819 */ /* 0x000fd000000006ff */
[----:B------:R-:W1:Y:S02]  /*2bc0*/  SYNCS.PHASECHK.TRANS64 P0, [UR5+0xc0], R3 ;  /* 0x0000c003ff0075a7 */ /* 0x000e640008001005 */
[----:B-1----:R-:W-:Y:S05]  /*2bd0*/  @P0 BRA `(.L_x_49) ;  /* 0x0000000000080947 */ /* 0x002fea0003800000 */
[----:B------:R-:W1:Y:S02]  /*2be0*/  SYNCS.PHASECHK.TRANS64.TRYWAIT P0, [UR5+0xc0], R3 ;  /* 0x0000c003ff0075a7 */ /* 0x000e640008001105 */
[----:B-1----:R-:W-:Y:S05]  /*2bf0*/  @!P0 BRA `(.L_x_50) ;  /* 0x0000004c00548947 */ /* 0x002fea0003800000 */
.L_x_49:
[----:B------:R-:W-:-:S04]  /*2c00*/  UIADD3 UR4, UPT, UPT, UR6, 0x1, URZ ;  /* 0x0000000106047890 */ /* 0x000fc8000fffe0ff */
[----:B------:R-:W-:-:S04]  /*2c10*/  UISETP.NE.AND UP0, UPT, UR4, 0x2, UPT ;  /* 0x000000020400788c */ /* 0x000fc8000bf05270 */
[----:B------:R-:W-:Y:S02]  /*2c20*/  USEL UR7, URZ, 0x1, UP0 ;  /* 0x00000001ff077887 */ /* 0x000fe40008000000 */
[----:B------:R-:W-:-:S04]  /*2c30*/  USEL UR4, UR4, URZ, UP0 ;  /* 0x000000ff04047287 */ /* 0x000fc80008000000 */
[----:B------:R-:W-:Y:S01]  /*2c40*/  ULEA UR4, UR4, UR37, 0x3 ;  /* 0x0000002504047291 */ /* 0x000fe2000f8e18ff */
[----:B-1----:R-:W-:-:S04]  /*2c50*/  LOP3.LUT R3, R12, UR7, RZ, 0x3c, !PT ;  /* 0x000000070c037c12 */ /* 0x002fc8000f8e3cff */
[----:B------:R-:W-:-:S04]  /*2c60*/  SHF.L.U32 R0, R3, 0x1f, RZ ;  /* 0x0000001f03007819 */ /* 0x000fc800000006ff */
[----:B------:R-:W1:Y:S02]  /*2c70*/  SYNCS.PHASECHK.TRANS64 P0, [UR4+0xc0], R0 ;  /* 0x0000c000ff0075a7 */ /* 0x000e640008001004 */
[----:B-1----:R-:W-:Y:S05]  /*2c80*/  @P0 EXIT ;  /* 0x000000000000094d */ /* 0x002fea0003800000 */
[----:B------:R-:W-:Y:S02]  /*2c90*/  SHF.L.U32 R3, R3, 0x1f, RZ ;  /* 0x0000001f03037819 */ /* 0x000fe400000006ff */
[----:B------:R-:W-:-:S07]  /*2ca0*/  MOV R0, UR4 ;  /* 0x0000000400007c02 */ /* 0x000fce0008000f00 */
.L_x_51:
[----:B-1----:R1:W2:Y:S02]  /*2cb0*/  SYNCS.PHASECHK.TRANS64.TRYWAIT P0, [R0+URZ+0xc0], R3 ;  /* 0x0000c003000075a7 */ /* 0x0022a400080011ff */
[----:B--2---:R-:W-:Y:S05]  /*2cc0*/  @!P0 NANOSLEEP.SYNCS 0x989680 ;  /* 0x009896800000895d */ /* 0x004fea0003900000 */
[----:B------:R-:W2:Y:S02]  /*2cd0*/  @!P0 SYNCS.PHASECHK.TRANS64 P0, [R0+URZ+0xc0], R3 ;  /* 0x0000c003000085a7 */ /* 0x000ea400080010ff */
[----:B--2---:R-:W-:Y:S05]  /*2ce0*/  @P0 EXIT ;  /* 0x000000000000094d */ /* 0x004fea0003800000 */
[----:B------:R-:W-:Y:S05]  /*2cf0*/  BRA `(.L_x_51) ;  /* 0xfffffffc00ec7947 */ /* 0x000fea000383ffff */
.L_x_44:
[----:B------:R-:W-:-:S09]  /*2d00*/  UISETP.NE.AND UP1, UPT, UR8, URZ, UPT ;  /* 0x000000ff0800728c */ /* 0x000fd2000bf25270 */
[----:B------:R-:W-:Y:S05]  /*2d10*/  BRA.U UP1, `(.L_x_52) ;  /* 0x0000000d01c87547 */ /* 0x000fea000b800000 */
[----:B------:R-:W-:Y:S01]  /*2d20*/  UMOV UR4, 0x40 ;  /* 0x0000004000047882 */ /* 0x000fe20000000000 */
[----:B------:R-:W-:Y:S01]  /*2d30*/  NOP ;  /* 0x0000000000007918 */ /* 0x000fe20000000000 */
[----:B------:R-:W-:Y:S01]  /*2d40*/  ULEA UR4, UR37, UR4, 0x18 ;  /* 0x0000000425047291 */ /* 0x000fe2000f8ec0ff */
[----:B------:R-:W-:Y:S02]  /*2d50*/  UMOV UR5, 0x400 ;  /* 0x0000040000057882 */ /* 0x000fe40000000000 */
[----:B------:R-:W-:-:S06]  /*2d60*/  ULEA UR37, UR37, UR5, 0x18 ;  /* 0x0000000525257291 */ /* 0x000fcc000f8ec0ff */
[----:B------:R-:W1:Y:S02]  /*2d70*/  LDS.U8 R0, [UR4+0x1c] ;  /* 0x00001c04ff007984 */ /* 0x000e640008000000 */
[----:B-1----:R-:W-:-:S13]  /*2d80*/  ISETP.NE.AND P0, PT, R0, RZ, PT ;  /* 0x000000ff0000720c */ /* 0x002fda0003f05270 */
[----:B------:R-:W-:Y:S05]  /*2d90*/  @P0 BRA `(.L_x_53) ;  /* 0x0000000000580947 */ /* 0x000fea0003800000 */
[----:B------:R-:W-:-:S13]  /*2da0*/  ELECT P0, URZ, PT ;  /* 0x0000000000ff782f */ /* 0x000fda0003800000 */
[----:B------:R-:W-:Y:S05]  /*2db0*/  @!P0 BRA `(.L_x_54) ;  /* 0x0000000000608947 */ /* 0x000fea0003800000 */
[----:B------:R-:W-:Y:S01]  /*2dc0*/  UMOV UR5, 0x10 ;  /* 0x0000001000057882 */ /* 0x000fe20000000000 */
[----:B------:R-:W-:Y:S01]  /*2dd0*/  HFMA2 R0, -RZ, RZ, 0, 5.9604644775390625e-08 ;  /* 0x00000001ff007431 */ /* 0x000fe200000001ff */
[----:B------:R-:W-:-:S03]  /*2de0*/  MOV R2, 0xffff ;  /* 0x0000ffff00027802 */ /* 0x000fc60000000f00 */
[----:B------:R-:W-:Y:S04]  /*2df0*/  DEPBAR.LE SB1, 0x36 ;  /* 0x00009d800000791a */ /* 0x000fe80000000000 */
[----:B------:R-:W1:Y:S02]  /*2e00*/  UTCATOMSWS.FIND_AND_SET.ALIGN UP0, UR5, UR5 ;  /* 0x00000005000575e3 */ /* 0x000e640008000800 */
[----:B-1----:R-:W-:Y:S01]  /*2e10*/  MOV R3, UR5 ;  /* 0x0000000500037c02 */ /* 0x002fe20008000f00 */
[----:B------:R-:W-:Y:S06]  /*2e20*/  BRA.U UP0, `(.L_x_55) ;  /* 0x0000000100187547 */ /* 0x000fec000b800000 */
.L_x_56:
[----:B------:R-:W-:Y:S05]  /*2e30*/  NANOSLEEP 0x64 ;  /* 0x000000640000795d */ /* 0x000fea0003800000 */
[----:B------:R-:W-:-:S05]  /*2e40*/  UMOV UR5, 0x10 ;  /* 0x0000001000057882 */ /* 0x000fca0000000000 */
[----:B------:R-:W-:Y:S04]  /*2e50*/  DEPBAR.LE SB1, 0x36 ;  /* 0x00009d800000791a */ /* 0x000fe80000000000 */
[----:B------:R-:W1:Y:S02]  /*2e60*/  UTCATOMSWS.FIND_AND_SET.ALIGN UP0, UR5, UR5 ;  /* 0x00000005000575e3 */ /* 0x000e640008000800 */
[----:B-1----:R-:W-:Y:S01]  /*2e70*/  MOV R3, UR5 ;  /* 0x0000000500037c02 */ /* 0x002fe20008000f00 */
[----:B------:R-:W-:Y:S05]  /*2e80*/  BRA.U !UP0, `(.L_x_56) ;  /* 0xfffffffd08e87547 */ /* 0x000fea000b83ffff */
.L_x_55:
[-C--:B------:R-:W-:Y:S02]  /*2e90*/  SHF.L.U32 R2, R2, R3.reuse, RZ ;  /* 0x0000000302027219 */ /* 0x080fe400000006ff */
[----:B------:R-:W-:Y:S01]  /*2ea0*/  SHF.L.U32 R0, R0, R3, RZ ;  /* 0x0000000300007219 */ /* 0x000fe200000006ff */
[----:B------:R-:W-:Y:S02]  /*2eb0*/  IMAD.SHL.U32 R3, R3, 0x20, RZ ;  /* 0x0000002003037824 */ /* 0x000fe400078e00ff */
[----:B------:R1:W-:Y:S04]  /*2ec0*/  ATOMS.OR RZ, [UR4+0x14], R2 ;  /* 0x00001402ffff798c */ /* 0x0003e8000b000004 */
[----:B------:R1:W-:Y:S04]  /*2ed0*/  ATOMS.OR RZ, [UR4+0x18], R0 ;  /* 0x00001800ffff798c */ /* 0x0003e8000b000004 */
[----:B------:R1:W-:Y:S01]  /*2ee0*/  STS [UR37+0x160], R3 ;  /* 0x00016003ff007988 */ /* 0x0003e20008000825 */
[----:B------:R-:W-:Y:S05]  /*2ef0*/  BRA `(.L_x_54) ;  /* 0x0000000000107947 */ /* 0x000fea0003800000 */
.L_x_53:
[----:B------:R-:W-:Y:S02]  /*2f00*/  MOV R0, 0xffffffff ;  /* 0xffffffff00007802 */ /* 0x000fe40000000f00 */
[----:B------:R-:W-:-:S03]  /*2f10*/  MOV R2, 0x2f40 ;  /* 0x00002f4000027802 */ /* 0x000fc60000000f00 */
[----:B------:R1:W-:Y:S04]  /*2f20*/  STS [UR37+0x160], R0 ;  /* 0x00016000ff007988 */ /* 0x0003e80008000825 */
[----:B-1-3-5:R-:W-:Y:S05]  /*2f30*/  CALL.REL.NOINC `($__internal_1_$__cuda_sm10x_tcgen05_guardrail_trap_phase_invalid_during_alloc) ;  /* 0x0000005000107944 */ /* 0x02afea0003c00000 */
.L_x_54:
[----:B------:R-:W-:Y:S05]  /*2f40*/  WARPSYNC.ALL ;  /* 0x0000000000007948 */ /* 0x000fea0003800000 */
[----:B------:R-:W2:Y:S01]  /*2f50*/  S2UR UR5, SR_CgaCtaId ;  /* 0x00000000000579c3 */ /* 0x000ea20000008800 */
[----:B------:R-:W-:Y:S01]  /*2f60*/  UMOV UR4, 0x400 ;  /* 0x0000040000047882 */ /* 0x000fe20000000000 */
[----:B------:R-:W-:-:S06]  /*2f70*/  NOP ;  /* 0x0000000000007918 */ /* 0x000fcc0000000000 */
[----:B------:R-:W-:Y:S06]  /*2f80*/  BAR.ARV 0x6, 0xa0 ;  /* 0x0182800000007b1d */ /* 0x000fec0000002000 */
[----:B------:R-:W4:Y:S01]  /*2f90*/  LDCU UR7, c[0x0][0x38c] ;  /* 0x00007180ff0777ac */ /* 0x000f220008000800 */
[----:B------:R-:W-:Y:S01]  /*2fa0*/  IMAD.MOV.U32 R11, RZ, RZ, 0x1 ;  /* 0x00000001ff0b7424 */ /* 0x000fe200078e00ff */
[----:B------:R-:W-:Y:S01]  /*2fb0*/  CS2R R8, SRZ ;  /* 0x0000000000087805 */ /* 0x000fe2000001ff00 */
[----:B------:R-:W-:Y:S01]  /*2fc0*/  IMAD.MOV.U32 R10, RZ, RZ, RZ ;  /* 0x000000ffff0a7224 */ /* 0x000fe200078e00ff */
[----:B------:R-:W3:Y:S01]  /*2fd0*/  LDCU UR6, c[0x0][0x38c] ;  /* 0x00007180ff0677ac */ /* 0x000ee20008000800 */
[----:B------:R-:W-:Y:S01]  /*2fe0*/  UMOV UR14, URZ ;  /* 0x000000ff000e7c82 */ /* 0x000fe20008000000 */
[----:B------:R-:W-:Y:S01]  /*2ff0*/  UMOV UR13, URZ ;  /* 0x000000ff000d7c82 */ /* 0x000fe20008000000 */
[----:B--2---:R-:W-:Y:S01]  /*3000*/  ULEA UR5, UR5, UR4, 0x18 ;  /* 0x0000000405057291 */ /* 0x004fe2000f8ec0ff */
[----:B------:R-:W-:Y:S01]  /*3010*/  UMOV UR24, 0x0 ;  /* 0x0000000000187882 */ /* 0x000fe20000000000 */
[----:B------:R-:W-:-:S02]  /*3020*/  UMOV UR25, 0x4210410 ;  /* 0x0421041000197882 */ /* 0x000fc40000000000 */
[----:B------:R-:W-:Y:S02]  /*3030*/  UIADD3 UR10, UPT, UPT, UR5, 0x4400, URZ ;  /* 0x00004400050a7890 */ /* 0x000fe4000fffe0ff */
[----:B------:R-:W-:Y:S02]  /*3040*/  UIADD3 UR15, UPT, UPT, UR5, 0x14400, URZ ;  /* 0x00014400050f7890 */ /* 0x000fe4000fffe0ff */
[----:B----4-:R-:W-:Y:S01]  /*3050*/  UIADD3 UR7, UPT, UPT, UR7, 0x7f, URZ ;  /* 0x0000007f07077890 */ /* 0x010fe2000fffe0ff */
[----:B-1----:R-:W1:Y:S01]  /*3060*/  LDS R0, [UR5+0x160] ;  /* 0x00016005ff007984 */ /* 0x002e620008000800 */
[----:B------:R-:W-:Y:S02]  /*3070*/  USHF.R.U32.HI UR10, URZ, 0x4, UR10 ;  /* 0x00000004ff0a7899 */ /* 0x000fe4000801160a */
[----:B------:R-:W-:Y:S02]  /*3080*/  USHF.R.S32.HI UR4, URZ, 0x1f, UR7 ;  /* 0x0000001fff047899 */ /* 0x000fe40008011407 */
[----:B------:R-:W-:-:S02]  /*3090*/  USHF.R.U32.HI UR15, URZ, 0x4, UR15 ;  /* 0x00000004ff0f7899 */ /* 0x000fc4000801160f */
[----:B------:R-:W-:Y:S02]  /*30a0*/  ULEA.HI UR4, UR4, UR7, URZ, 0x7 ;  /* 0x0000000704047291 */ /* 0x000fe4000f8f38ff */
[----:B------:R-:W-:Y:S02]  /*30b0*/  ULOP3.LUT UR10, UR10, 0x3fff, URZ, 0xc0, !UPT ;  /* 0x00003fff0a0a7892 */ /* 0x000fe4000f8ec0ff */
[----:B------:R-:W-:Y:S01]  /*30c0*/  USHF.R.S32.HI UR4, URZ, 0x7, UR4 ;  /* 0x00000007ff047899 */ /* 0x000fe20008011404 */
[----:B------:R-:W-:Y:S01]  /*30d0*/  UMOV UR22, 0x0 ;  /* 0x0000000000167882 */ /* 0x000fe20000000000 */
[----:B------:R-:W-:Y:S02]  /*30e0*/  UMOV UR23, 0x4210410 ;  /* 0x0421041000177882 */ /* 0x000fe40000000000 */
[----:B------:R-:W-:Y:S02]  /*30f0*/  UISETP.LT.AND UP0, UPT, UR4, 0x1, UPT ;  /* 0x000000010400788c */ /* 0x000fe4000bf01270 */
[----:B------:R-:W-:-:S02]  /*3100*/  ULOP3.LUT UR15, UR15, 0x3fff, URZ, 0xc0, !UPT ;  /* 0x00003fff0f0f7892 */ /* 0x000fc4000f8ec0ff */
[----:B------:R-:W-:Y:S02]  /*3110*/  USEL UR9, UR4, 0x1, !UP0 ;  /* 0x0000000104097887 */ /* 0x000fe4000c000000 */
[----:B------:R-:W-:Y:S02]  /*3120*/  ULOP3.LUT UR10, UR10, 0x10000, URZ, 0xfc, !UPT ;  /* 0x000100000a0a7892 */ /* 0x000fe4000f8efcff */
[----:B------:R-:W-:Y:S02]  /*3130*/  UIADD3 UR9, UPT, UPT, -UR9, URZ, URZ ;  /* 0x000000ff09097290 */ /* 0x000fe4000fffe1ff */
[----:B---3--:R-:W-:Y:S01]  /*3140*/  UISETP.GE.AND UP3, UPT, UR6, 0x1, UPT ;  /* 0x000000010600788c */ /* 0x008fe2000bf66270 */
[----:B------:R-:W-:Y:S01]  /*3150*/  UMOV UR20, 0x0 ;  /* 0x0000000000147882 */ /* 0x000fe20000000000 */
[----:B------:R-:W-:Y:S01]  /*3160*/  UMOV UR21, 0x4210410 ;  /* 0x0421041000157882 */ /* 0x000fe20000000000 */
[----:B------:R-:W-:Y:S01]  /*3170*/  UMOV UR18, 0x0 ;  /* 0x0000000000127882 */ /* 0x000fe20000000000 */
[----:B------:R-:W-:Y:S01]  /*3180*/  UMOV UR19, 0x4210410 ;  /* 0x0421041000137882 */ /* 0x000fe20000000000 */
[----:B-1----:R-:W-:-:S15]  /*3190*/  R2UR UR16, R0 ;  /* 0x00000000001072ca */ /* 0x002fde00000e0000 */
.L_x_63:
[----:B------:R-:W-:Y:S02]  /*31a0*/  LEA R0, R10, UR5, 0x3 ;  /* 0x000000050a007c11 */ /* 0x000fe4000f8e18ff */
[----:B------:R-:W-:Y:S02]  /*31b0*/  SHF.L.U32 R5, R9, 0x1f, RZ ;  /* 0x0000001f09057819 */ /* 0x000fe400000006ff */
[----:B------:R-:W-:Y:S01]  /*31c0*/  PLOP3.LUT P0, PT, PT, PT, UP3, 0x80, 0x8 ;  /* 0x000000000008781c */ /* 0x000fe20003f0f038 */
[----:B------:R-:W-:Y:S01]  /*31d0*/  VIADD R3, R0, 0xc0 ;  /* 0x000000c000037836 */ /* 0x000fe20000000000 */
[----:B-1----:R-:W1:Y:S02]  /*31e0*/  SYNCS.PHASECHK.TRANS64.TRYWAIT P1, [R0+URZ+0xb0], R5 ;  /* 0x0000b005000075a7 */ /* 0x002e6400080211ff */
[----:B-1-3--:R-:W-:Y:S09]  /*31f0*/  @!P1 BRA `(.L_x_57) ;  /* 0x0000004400ec9947 */ /* 0x00aff20003800000 */
.L_x_132:
[----:B------:R-:W-:Y:S01]  /*3200*/  LEA R4, R10, UR5, 0x4 ;  /* 0x000000050a047c11 */ /* 0x000fe2000f8e20ff */
[----:B------:R-:W-:Y:S01]  /*3210*/  @UP3 ULEA UR6, UR13, UR5, 0x3 ;  /* 0x000000050d063291 */ /* 0x000fe2000f8e18ff */
[----:B------:R-:W-:Y:S01]  /*3220*/  PLOP3.LUT P2, PT, PT, PT, PT, 0x80, 0x8 ;  /* 0x000000000008781c */ /* 0x000fe20003f4f070 */
[----:B------:R-:W-:Y:S01]  /*3230*/  ULEA UR7, UR14, UR5, 0x3 ;  /* 0x000000050e077291 */ /* 0x000fe2000f8e18ff */
[----:B------:R-:W-:Y:S02]  /*3240*/  PRMT R3, RZ, 0x654, R3 ;  /* 0x00000654ff037816 */ /* 0x000fe40000000003 */
[----:B-1----:R-:W1:Y:S01]  /*3250*/  LDS.128 R4, [R4+0x140] ;  /* 0x0001400004047984 */ /* 0x002e620000000c00 */
[----:B------:R-:W-:Y:S02]  /*3260*/  @P0 SHF.L.U32 R2, R8, 0x1f, RZ ;  /* 0x0000001f08020819 */ /* 0x000fe400000006ff */
[----:B------:R-:W-:Y:S01]  /*3270*/  SHF.L.U32 R0, R11, 0x1f, RZ ;  /* 0x0000001f0b007819 */ /* 0x000fe200000006ff */
[----:B------:R-:W-:Y:S01]  /*3280*/  @!PT LDS RZ, [RZ] ;  /* 0x00000000fffff984 */ /* 0x000fe20000000800 */
[----:B------:R-:W-:Y:S01]  /*3290*/  @!PT LDS RZ, [RZ] ;  /* 0x00000000fffff984 */ /* 0x000fe20000000800 */
[----:B------:R-:W-:Y:S01]  /*32a0*/  @!PT LDS RZ, [RZ] ;  /* 0x00000000fffff984 */ /* 0x000fe20000000800 */
[----:B------:R-:W-:Y:S01]  /*32b0*/  @!PT LDS RZ, [RZ] ;  /* 0x00000000fffff984 */ /* 0x000fe20000000800 */
[----:B------:R2:W-:Y:S06]  /*32c0*/  MEMBAR.ALL.CTA ;  /* 0x0000000000007992 */ /* 0x0005ec0000008000 */
[----:B--2---:R-:W2:Y:S02]  /*32d0*/  FENCE.VIEW.ASYNC.S ;  /* 0x00000000000073c6 */ /* 0x004ea40000000000 */
[----:B--2---:R2:W-:Y:S01]  /*32e0*/  SYNCS.ARRIVE.TRANS64.RED.A1T0 RZ, [R3+URZ], RZ ;  /* 0x000000ff03ff79a7 */ /* 0x0045e200081004ff */
[----:B------:R2:W3:Y:S01]  /*32f0*/  @P0 SYNCS.PHASECHK.TRANS64.TRYWAIT P2, [UR6], R2 ;  /* 0x00000002ff0005a7 */ /* 0x0004e20008041106 */
[----:B------:R-:W-:Y:S01]  /*3300*/  ULEA.HI UR6, UR14, UR14, URZ, 0x1 ;  /* 0x0000000e0e067291 */ /* 0x000fe2000f8f08ff */
[----:B-1----:R-:W-:-:S03]  /*3310*/  LOP3.LUT P1, RZ, R6, 0x1, RZ, 0xc0, !PT ;  /* 0x0000000106ff7812 */ /* 0x002fc6000782c0ff */
[----:B------:R-:W-:Y:S02]  /*3320*/  USHF.L.U32 UR8, UR6, 0x6, URZ ;  /* 0x0000000606087899 */ /* 0x000fe400080006ff */
[----:B------:R-:W-:Y:S02]  /*3330*/  ULOP3.LUT UR6, UR6, 0xffe, URZ, 0xc0, !UPT ;  /* 0x00000ffe06067892 */ /* 0x000fe4000f8ec0ff */
[----:B------:R-:W-:Y:S02]  /*3340*/  ULOP3.LUT UR8, UR8, 0xffffff80, URZ, 0xc0, !UPT ;  /* 0xffffff8008087892 */ /* 0x000fe4000f8ec0ff */
[----:B------:R-:W-:Y:S02]  /*3350*/  UIADD3 UR6, UPT, UPT, -UR6, UR14, URZ ;  /* 0x0000000e06067290 */ /* 0x000fe4000fffe1ff */
[----:B------:R-:W-:Y:S01]  /*3360*/  UIADD3 UR8, UPT, UPT, UR16, UR8, URZ ;  /* 0x0000000810087290 */ /* 0x000fe2000fffe0ff */
[----:B------:R-:W1:Y:S03]  /*3370*/  SYNCS.PHASECHK.TRANS64.TRYWAIT P0, [UR7+0xf0], R0 ;  /* 0x0000f000ff0075a7 */ /* 0x000e660008001107 */
[----:B------:R-:W-:Y:S01]  /*3380*/  ULEA UR8, UR6, UR8, 0x14 ;  /* 0x0000000806087291 */ /* 0x000fe2000f8ea0ff */
[----:B-123--:R-:W-:Y:S11]  /*3390*/  @!P0 BRA `(.L_x_58) ;  /* 0x0000004400988947 */ /* 0x00eff60003800000 */
.L_x_134:
[----:B------:R-:W-:Y:S01]  /*33a0*/  IADD3 R10, PT, PT, R10, 0x1, RZ ;  /* 0x000000010a0a7810 */ /* 0x000fe20007ffe0ff */
[----:B------:R-:W-:Y:S06]  /*33b0*/  BRA.U !UP3, `(.L_x_59) ;  /* 0x000000010bc07547 */ /* 0x000fec000b800000 */
[----:B------:R-:W-:Y:S01]  /*33c0*/  UPLOP3.LUT UP4, UPT, UPT, UPT, UPT, 0x40, 0x4 ;  /* 0x000000000004789c */ /* 0x000fe20003f8e870 */
[----:B------:R-:W-:Y:S01]  /*33d0*/  UMOV UR12, UR9 ;  /* 0x00000009000c7c82 */ /* 0x000fe20008000000 */
[----:B------:R-:W-:Y:S01]  /*33e0*/  UMOV UR11, UR4 ;  /* 0x00000004000b7c82 */ /* 0x000fe20008000000 */
[----:B------:R-:W-:-:S08]  /*33f0*/  UMOV UR17, UR13 ;  /* 0x0000000d00117c82 */ /* 0x000fd00008000000 */
.L_x_62:
[----:B------:R-:W-:Y:S02]  /*3400*/  UIADD3 UR12, UPT, UPT, UR12, 0x1, URZ ;  /* 0x000000010c0c7890 */ /* 0x000fe4000fffe0ff */
[----:B--2---:R-:W-:Y:S02]  /*3410*/  ULEA UR6, UR17, UR5, 0x3 ;  /* 0x0000000511067291 */ /* 0x004fe4000f8e18ff */
[----:B------:R-:W-:Y:S01]  /*3420*/  UISETP.NE.AND UP0, UPT, UR12, URZ, UPT ;  /* 0x000000ff0c00728c */ /* 0x000fe2000bf05270 */
[----:B---3--:R-:W-:Y:S10]  /*3430*/  @P2 BRA `(.L_x_60) ;  /* 0x00000000000c2947 */ /* 0x008ff40003800000 */
[----:B-1----:R-:W-:Y:S04]  /*3440*/  SHF.L.U32 R3, R8, 0x1f, RZ ;  /* 0x0000001f08037819 */ /* 0x002fe800000006ff */
[----:B------:R-:W1:Y:S02]  /*3450*/  SYNCS.PHASECHK.TRANS64.TRYWAIT P0, [UR6], R3 ;  /* 0x00000003ff0075a7 */ /* 0x000e640008001106 */
[----:B-1----:R-:W-:Y:S05]  /*3460*/  @!P0 BRA `(.L_x_61) ;  /* 0x00000044007c8947 */ /* 0x002fea0003800000 */
.L_x_60:
[----:B------:R-:W-:Y:S01]  /*3470*/  UISETP.NE.AND UP1, UPT, UR11, 0x1, UPT ;  /* 0x000000010b00788c */ /* 0x000fe2000bf25270 */
[----:B------:R-:W-:Y:S01]  /*3480*/  PLOP3.LUT P2, PT, PT, PT, PT, 0x80, 0x8 ;  /* 0x000000000008781c */ /* 0x000fe20003f4f070 */
[----:B------:R-:W-:Y:S02]  /*3490*/  UIADD3 UR13, UPT, UPT, UR17, 0x1, URZ ;  /* 0x00000001110d7890 */ /* 0x000fe4000fffe0ff */
[----:B------:R-:W-:Y:S02]  /*34a0*/  ULEA UR28, UR17, UR15, 0xa ;  /* 0x0000000f111c7291 */ /* 0x000fe4000f8e50ff */
[----:B------:R-:W-:Y:S01]  /*34b0*/  UISETP.NE.AND UP2, UPT, UR13, 0x8, UPT ;  /* 0x000000080d00788c */ /* 0x000fe2000bf45270 */
[----:B------:R-:W-:Y:S01]  /*34c0*/  PLOP3.LUT P0, PT, PT, PT, UP1, 0x80, 0x8 ;  /* 0x000000000008781c */ /* 0x000fe20003f0f018 */
[----:B------:R-:W-:Y:S02]  /*34d0*/  UIADD3 UR40, UPT, UPT, UR28, 0x100, URZ ;  /* 0x000001001c287890 */ /* 0x000fe4000fffe0ff */
[----:B------:R-:W-:Y:S02]  /*34e0*/  USEL UR27, URZ, 0x1, UP2 ;  /* 0x00000001ff1b7887 */ /* 0x000fe40009000000 */
[----:B------:R-:W-:Y:S02]  /*34f0*/  USEL UR13, UR13, URZ, UP2 ;  /* 0x000000ff0d0d7287 */ /* 0x000fe40009000000 */
[----:B------:R-:W-:Y:S02]  /*3500*/  UIADD3 UR36, UPT, UPT, UR28, 0x200, URZ ;  /* 0x000002001c247890 */ /* 0x000fe4000fffe0ff */
[----:B------:R-:W-:Y:S01]  /*3510*/  @UP1 ULEA UR26, UR13, UR5, 0x3 ;  /* 0x000000050d1a1291 */ /* 0x000fe2000f8e18ff */
[----:B------:R-:W-:Y:S01]  /*3520*/  LOP3.LUT R8, R8, UR27, RZ, 0x3c, !PT ;  /* 0x0000001b08087c12 */ /* 0x000fe2000f8e3cff */
[----:B------:R-:W-:Y:S02]  /*3530*/  UIADD3 UR32, UPT, UPT, UR28, 0x300, URZ ;  /* 0x000003001c207890 */ /* 0x000fe4000fffe0ff */
[----:B------:R-:W-:Y:S01]  /*3540*/  UIADD3 UR6, UPT, UPT, UR6, 0x40, URZ ;  /* 0x0000004006067890 */ /* 0x000fe2000fffe0ff */
[----:B-1----:R-:W-:Y:S01]  /*3550*/  @P0 SHF.L.U32 R0, R8, 0x1f, RZ ;  /* 0x0000001f08000819 */ /* 0x002fe200000006ff */
[----:B------:R-:W-:Y:S01]  /*3560*/  UIADD3 UR11, UPT, UPT, UR11, -0x1, URZ ;  /* 0xffffffff0b0b7890 */ /* 0x000fe2000fffe0ff */
[----:B------:R-:W-:Y:S02]  /*3570*/  UMOV UR29, 0x40004040 ;  /* 0x40004040001d7882 */ /* 0x000fe40000000000 */
[----:B------:R2:W3:Y:S01]  /*3580*/  @P0 SYNCS.PHASECHK.TRANS64.TRYWAIT P2, [UR26], R0 ;  /* 0x00000000ff0005a7 */ /* 0x0004e2000804111a */
[----:B------:R-:W-:Y:S01]  /*3590*/  ULEA UR26, UR17, UR10, 0x9 ;  /* 0x0000000a111a7291 */ /* 0x000fe2000f8e48ff */
[----:B------:R-:W-:Y:S01]  /*35a0*/  UMOV UR27, 0x40004040 ;  /* 0x40004040001b7882 */ /* 0x000fe20000000000 */
[----:B------:R-:W-:Y:S02]  /*35b0*/  UMOV UR41, 0x40004040 ;  /* 0x4000404000297882 */ /* 0x000fe40000000000 */
[----:B------:R-:W-:Y:S02]  /*35c0*/  UIADD3 UR38, UPT, UPT, UR26, 0x2, URZ ;  /* 0x000000021a267890 */ /* 0x000fe4000fffe0ff */
[----:B------:R-:W-:Y:S02]  /*35d0*/  UIADD3 UR34, UPT, UPT, UR26, 0x4, URZ ;  /* 0x000000041a227890 */ /* 0x000fe4000fffe0ff */
[----:B------:R-:W-:Y:S01]  /*35e0*/  UIADD3 UR30, UPT, UPT, UR26, 0x6, URZ ;  /* 0x000000061a1e7890 */ /* 0x000fe2000fffe0ff */
[----:B------:R2:W-:Y:S01]  /*35f0*/  UTCQMMA gdesc[UR26], gdesc[UR28], tmem[UR8], tmem[UR24], idesc[UR25], UP4 ;  /* 0x00ff181c1a0075ea */ /* 0x0005e2000a000308 */
[----:B------:R-:W-:Y:S01]  /*3600*/  UPLOP3.LUT UP4, UPT, UPT, UPT, UPT, 0x80, 0x8 ;  /* 0x000000000008789c */ /* 0x000fe20003f8f070 */
[----:B------:R-:W-:Y:S01]  /*3610*/  UMOV UR39, 0x40004040 ;  /* 0x4000404000277882 */ /* 0x000fe20000000000 */
[----:B------:R-:W-:Y:S01]  /*3620*/  UMOV UR37, 0x40004040 ;  /* 0x4000404000257882 */ /* 0x000fe20000000000 */
[----:B------:R2:W-:Y:S01]  /*3630*/  UTCQMMA gdesc[UR38], gdesc[UR40], tmem[UR8], tmem[UR22], idesc[UR23], UPT ;  /* 0x00ff1628260075ea */ /* 0x0005e2000b800308 */
[----:B------:R-:W-:Y:S01]  /*3640*/  UMOV UR35, 0x40004040 ;  /* 0x4000404000237882 */ /* 0x000fe20000000000 */
[----:B------:R-:W-:Y:S01]  /*3650*/  UMOV UR33, 0x40004040 ;  /* 0x4000404000217882 */ /* 0x000fe20000000000 */
[----:B------:R-:W-:Y:S01]  /*3660*/  UMOV UR31, 0x40004040 ;  /* 0x40004040001f7882 */ /* 0x000fe20000000000 */
[----:B------:R2:W-:Y:S01]  /*3670*/  UTCQMMA gdesc[UR34], gdesc[UR36], tmem[UR8], tmem[UR20], idesc[UR21], UPT ;  /* 0x00ff1424220075ea */ /* 0x0005e2000b800308 */
[----:B------:R2:W-:Y:S01]  /*3680*/  UTCQMMA gdesc[UR30], gdesc[UR32], tmem[UR8], tmem[UR18], idesc[UR19], UPT ;  /* 0x00ff12201e0075ea */ /* 0x0005e2000b800308 */
[----:B------:R2:W-:Y:S01]  /*3690*/  UTCBAR [UR6], URZ ;  /* 0x000000ff060073e9 */ /* 0x0005e200080000ff */
[----:B------:R-:W-:Y:S01]  /*36a0*/  UMOV UR17, UR13 ;  /* 0x0000000d00117c82 */ /* 0x000fe20008000000 */
[----:B------:R-:W-:Y:S05]  /*36b0*/  BRA.U UP0, `(.L_x_62) ;  /* 0xfffffffd00507547 */ /* 0x000fea000b83ffff */
.L_x_59:
[----:B------:R-:W-:Y:S01]  /*36c0*/  UIADD3 UR14, UPT, UPT, UR14, 0x1, URZ ;  /* 0x000000010e0e7890 */ /* 0x000fe2000fffe0ff */
[C---:B------:R-:W-:Y:S01]  /*36d0*/  ISETP.NE.AND P0, PT, R10.reuse, 0x2, PT ;  /* 0x000000020a00780c */ /* 0x040fe20003f05270 */
[----:B------:R-:W-:Y:S02]  /*36e0*/  UIADD3 UR7, UPT, UPT, UR7, 0xd0, URZ ;  /* 0x000000d007077890 */ /* 0x000fe4000fffe0ff */
[----:B------:R-:W-:Y:S01]  /*36f0*/  UISETP.NE.AND UP0, UPT, UR14, 0x4, UPT ;  /* 0x000000040e00788c */ /* 0x000fe2000bf05270 */
[----:B-12---:R-:W-:Y:S02]  /*3700*/  SEL R0, RZ, 0x1, P0 ;  /* 0x00000001ff007807 */ /* 0x006fe40000000000 */
[----:B------:R-:W-:Y:S01]  /*3710*/  SEL R10, R10, RZ, P0 ;  /* 0x000000ff0a0a7207 */ /* 0x000fe20000000000 */
[----:B------:R-:W-:Y:S01]  /*3720*/  USEL UR6, URZ, 0x1, UP0 ;  /* 0x00000001ff067887 */ /* 0x000fe20008000000 */
[----:B------:R-:W-:Y:S01]  /*3730*/  LOP3.LUT R9, R9, R0, RZ, 0x3c, !PT ;  /* 0x0000000009097212 */ /* 0x000fe200078e3cff */
[----:B------:R-:W-:Y:S01]  /*3740*/  USEL UR14, UR14, URZ, UP0 ;  /* 0x000000ff0e0e7287 */ /* 0x000fe20008000000 */
[----:B------:R1:W-:Y:S03]  /*3750*/  UTCBAR [UR7], URZ ;  /* 0x000000ff070073e9 */ /* 0x0003e600080000ff */
[----:B------:R-:W-:Y:S01]  /*3760*/  LOP3.LUT R11, R11, UR6, RZ, 0x3c, !PT ;  /* 0x000000060b0b7c12 */ /* 0x000fe2000f8e3cff */
[----:B------:R-:W-:Y:S07]  /*3770*/  @P1 BRA `(.L_x_63) ;  /* 0xfffffff800881947 */ /* 0x000fee000383ffff */
[----:B------:R-:W2:Y:S01]  /*3780*/  S2UR UR4, SR_CgaCtaId ;  /* 0x00000000000479c3 */ /* 0x000ea20000008800 */
[----:B------:R-:W-:Y:S01]  /*3790*/  ELECT P0, URZ, PT ;  /* 0x0000000000ff782f */ /* 0x000fe20003800000 */
[----:B------:R-:W-:Y:S01]  /*37a0*/  IMAD.MOV.U32 R0, RZ, RZ, 0x1 ;  /* 0x00000001ff007424 */ /* 0x000fe200078e00ff */
[----:B------:R-:W-:Y:S01]  /*37b0*/  UIADD3 UR5, UPT, UPT, UR5, 0xf0, URZ ;  /* 0x000000f005057890 */ /* 0x000fe2000fffe0ff */
[----:B------:R-:W-:Y:S01]  /*37c0*/  SHF.L.U32 R3, R11, 0x1f, RZ ;  /* 0x0000001f0b037819 */ /* 0x000fe200000006ff */
[----:B------:R-:W-:-:S03]  /*37d0*/  UMOV UR6, 0x40 ;  /* 0x0000004000067882 */ /* 0x000fc60000000000 */
[----:B------:R-:W-:Y:S01]  /*37e0*/  UVIRTCOUNT.DEALLOC.SMPOOL 0x80 ;  /* 0x000000800000784c */ /* 0x000fe20000000000 */
[----:B--2---:R-:W-:Y:S02]  /*37f0*/  ULEA UR4, UR4, UR6, 0x18 ;  /* 0x0000000604047291 */ /* 0x004fe4000f8ec0ff */
[----:B------:R-:W-:-:S07]  /*3800*/  ULEA UR6, UR14, UR5, 0x3 ;  /* 0x000000050e067291 */ /* 0x000fce000f8e18ff */
[----:B------:R2:W-:Y:S02]  /*3810*/  @P0 STS.U8 [UR4+0x1c], R0 ;  /* 0x00001c00ff000988 */ /* 0x0005e40008000004 */
[----:B------:R-:W4:Y:S02]  /*3820*/  SYNCS.PHASECHK.TRANS64.TRYWAIT P0, [UR6], R3 ;  /* 0x00000003ff0075a7 */ /* 0x000f240008001106 */
[----:B--2-4-:R-:W-:Y:S05]  /*3830*/  @!P0 BRA `(.L_x_64) ;  /* 0x0000004000a08947 */ /* 0x014fea0003800000 */
.L_x_137:
[----:B-1----:R-:W-:-:S04]  /*3840*/  UIADD3 UR7, UPT, UPT, UR14, 0x1, URZ ;  /* 0x000000010e077890 */ /* 0x002fc8000fffe0ff */
[----:B------:R-:W-:-:S04]  /*3850*/  UISETP.NE.AND UP0, UPT, UR7, 0x4, UPT ;  /* 0x000000040700788c */ /* 0x000fc8000bf05270 */
[----:B------:R-:W-:Y:S02]  /*3860*/  USEL UR8, URZ, 0x1, UP0 ;  /* 0x00000001ff087887 */ /* 0x000fe40008000000 */
[----:B------:R-:W-:-:S04]  /*3870*/  USEL UR7, UR7, URZ, UP0 ;  /* 0x000000ff07077287 */ /* 0x000fc80008000000 */
[----:B------:R-:W-:Y:S01]  /*3880*/  ULEA UR6, UR7, UR5, 0x3 ;  /* 0x0000000507067291 */ /* 0x000fe2000f8e18ff */
[----:B------:R-:W-:-:S04]  /*3890*/  LOP3.LUT R2, R11, UR8, RZ, 0x3c, !PT ;  /* 0x000000080b027c12 */ /* 0x000fc8000f8e3cff */
[----:B--2---:R-:W-:-:S04]  /*38a0*/  SHF.L.U32 R3, R2, 0x1f, RZ ;  /* 0x0000001f02037819 */ /* 0x004fc800000006ff */
[----:B------:R-:W1:Y:S02]  /*38b0*/  SYNCS.PHASECHK.TRANS64.TRYWAIT P0, [UR6], R3 ;  /* 0x00000003ff0075a7 */ /* 0x000e640008001106 */
[----:B-1----:R-:W-:Y:S05]  /*38c0*/  @!P0 BRA `(.L_x_65) ;  /* 0x0000004000948947 */ /* 0x002fea0003800000 */
.L_x_139:
        /* <DEDUP_REMOVED lines=9> */
.L_x_141:
[----:B------:R-:W-:-:S04]  /*3960*/  UIADD3 UR7, UPT, UPT, UR7, 0x1, URZ ;  /* 0x0000000107077890 */ /* 0x000fc8000fffe0ff */
[----:B------:R-:W-:-:S04]  /*3970*/  UISETP.NE.AND UP0, UPT, UR7, 0x4, UPT ;  /* 0x000000040700788c */ /* 0x000fc8000bf05270 */
[----:B------:R-:W-:Y:S02]  /*3980*/  USEL UR6, URZ, 0x1, UP0 ;  /* 0x00000001ff067887 */ /* 0x000fe40008000000 */
[----:B------:R-:W-:-:S04]  /*3990*/  USEL UR7, UR7, URZ, UP0 ;  /* 0x000000ff07077287 */ /* 0x000fc80008000000 */
[----:B------:R-:W-:Y:S01]  /*39a0*/  ULEA UR7, UR7, UR5, 0x3 ;  /* 0x0000000507077291 */ /* 0x000fe2000f8e18ff */
[----:B-1----:R-:W-:-:S04]  /*39b0*/  LOP3.LUT R3, R2, UR6, RZ, 0x3c, !PT ;  /* 0x0000000602037c12 */ /* 0x002fc8000f8e3cff */
[----:B------:R-:W-:-:S04]  /*39c0*/  SHF.L.U32 R3, R3, 0x1f, RZ ;  /* 0x0000001f03037819 */ /* 0x000fc800000006ff */
[----:B------:R-:W1:Y:S02]  /*39d0*/  SYNCS.PHASECHK.TRANS64.TRYWAIT P0, [UR7], R3 ;  /* 0x00000003ff0075a7 */ /* 0x000e640008001107 */
[----:B-1----:R-:W-:Y:S05]  /*39e0*/  @!P0 BRA `(.L_x_67) ;  /* 0x00000040007c8947 */ /* 0x002fea0003800000 */
.L_x_143:
[----:B------:R-:W-:Y:S01]  /*39f0*/  NOP ;  /* 0x0000000000007918 */ /* 0x000fe20000000000 */
[----:B-1----:R-:W1:Y:S01]  /*3a00*/  LDS R0, [UR4+0x14] ;  /* 0x00001404ff007984 */ /* 0x002e620008000800 */
[----:B------:R-:W-:Y:S01]  /*3a10*/  ULOP3.LUT UR6, UR16, 0xffff, URZ, 0xc0, !UPT ;  /* 0x0000ffff10067892 */ /* 0x000fe2000f8ec0ff */
[----:B------:R-:W-:Y:S01]  /*3a20*/  UMOV UR8, 0xffff ;  /* 0x0000ffff00087882 */ /* 0x000fe20000000000 */
[----:B------:R-:W-:Y:S02]  /*3a30*/  UMOV UR5, 0x1 ;  /* 0x0000000100057882 */ /* 0x000fe40000000000 */
[----:B------:R-:W-:-:S04]  /*3a40*/  USHF.R.U32.HI UR6, URZ, 0x5, UR6 ;  /* 0x00000005ff067899 */ /* 0x000fc80008011606 */
[----:B------:R-:W-:Y:S02]  /*3a50*/  USHF.L.U32 UR8, UR8, UR6, URZ ;  /* 0x0000000608087299 */ /* 0x000fe400080006ff */
[----:B------:R-:W-:-:S04]  /*3a60*/  USHF.L.U32 UR5, UR5, UR6, URZ ;  /* 0x0000000605057299 */ /* 0x000fc800080006ff */
[----:B-1----:R-:W-:-:S04]  /*3a70*/  LOP3.LUT R0, R0, UR8, RZ, 0xc0, !PT ;  /* 0x0000000800007c12 */ /* 0x002fc8000f8ec0ff */
[----:B------:R-:W-:-:S13]  /*3a80*/  ISETP.NE.AND P0, PT, R0, UR8, PT ;  /* 0x0000000800007c0c */ /* 0x000fda000bf05270 */
[----:B------:R-:W-:Y:S05]  /*3a90*/  @P0 BRA `(.L_x_68) ;  /* 0x0000000000580947 */ /* 0x000fea0003800000 */
[----:B------:R-:W1:Y:S02]  /*3aa0*/  LDS R0, [UR4+0x18] ;  /* 0x00001804ff007984 */ /* 0x000e640008000800 */
[----:B-1----:R-:W-:-:S04]  /*3ab0*/  LOP3.LUT R0, R0, UR5, RZ, 0xc0, !PT ;  /* 0x0000000500007c12 */ /* 0x002fc8000f8ec0ff */
[----:B------:R-:W-:-:S13]  /*3ac0*/  ISETP.NE.AND P0, PT, R0, UR5, PT ;  /* 0x0000000500007c0c */ /* 0x000fda000bf05270 */
[----:B------:R-:W-:Y:S05]  /*3ad0*/  @P0 BRA `(.L_x_69) ;  /* 0x00000000003c0947 */ /* 0x000fea0003800000 */
[----:B------:R-:W1:Y:S01]  /*3ae0*/  S2R R2, SR_LANEID ;  /* 0x0000000000027919 */ /* 0x000e620000000000 */
[----:B------:R-:W-:Y:S01]  /*3af0*/  ULOP3.LUT UR8, URZ, UR8, URZ, 0x33, !UPT ;  /* 0x00000008ff087292 */ /* 0x000fe2000f8e33ff */
[----:B------:R-:W-:Y:S01]  /*3b00*/  LOP3.LUT R4, RZ, UR5, RZ, 0x33, !PT ;  /* 0x00000005ff047c12 */ /* 0x000fe2000f8e33ff */
[----:B------:R-:W-:Y:S02]  /*3b10*/  VOTEU.ANY UR7, UPT, PT ;  /* 0x0000000000077886 */ /* 0x000fe400038e0100 */
[----:B------:R-:W-:Y:S01]  /*3b20*/  UFLO.U32 UR7, UR7 ;  /* 0x00000007000772bd */ /* 0x000fe200080e0000 */
[----:B------:R-:W2:Y:S01]  /*3b30*/  REDUX UR5, R4 ;  /* 0x00000000040573c4 */ /* 0x000ea20000000000 */
[----:B------:R-:W-:-:S06]  /*3b40*/  IMAD.U32 R0, RZ, RZ, UR8 ;  /* 0x00000008ff007e24 */ /* 0x000fcc000f8e00ff */
[----:B------:R4:W-:Y:S01]  /*3b50*/  UTCATOMSWS.AND URZ, UR8 ;  /* 0x0000000800ff79e3 */ /* 0x0009e20008000000 */
[----:B------:R-:W3:Y:S01]  /*3b60*/  REDUX UR6, R0 ;  /* 0x00000000000673c4 */ /* 0x000ee20000000000 */
[----:B-1----:R-:W-:Y:S01]  /*3b70*/  ISETP.EQ.U32.AND P0, PT, R2, UR7, PT ;  /* 0x0000000702007c0c */ /* 0x002fe2000bf02070 */
[----:B--2---:R-:W-:Y:S01]  /*3b80*/  IMAD.U32 R2, RZ, RZ, UR5 ;  /* 0x00000005ff027e24 */ /* 0x004fe2000f8e00ff */
[----:B---3--:R-:W-:-:S11]  /*3b90*/  MOV R3, UR6 ;  /* 0x0000000600037c02 */ /* 0x008fd60008000f00 */
[----:B------:R4:W-:Y:S04]  /*3ba0*/  @P0 ATOMS.AND RZ, [UR4+0x14], R3 ;  /* 0x00001403ffff098c */ /* 0x0009e8000a800004 */
[----:B------:R4:W-:Y:S01]  /*3bb0*/  @P0 ATOMS.AND RZ, [UR4+0x18], R2 ;  /* 0x00001802ffff098c */ /* 0x0009e2000a800004 */
[----:B------:R-:W-:Y:S05]  /*3bc0*/  BRA `(.L_x_70) ;  /* 0x0000000000147947 */ /* 0x000fea0003800000 */
.L_x_69:
[----:B------:R-:W-:Y:S02]  /*3bd0*/  MOV R2, 0x3bf0 ;  /* 0x00003bf000027802 */ /* 0x000fe40000000f00 */
[----:B---3-5:R-:W-:Y:S05]  /*3be0*/  CALL.REL.NOINC `($__internal_0_$__cuda_sm10x_tcgen05_guardrail_trap_col_being_dealloced_not_returned_by_alloc) ;  /* 0x0000004000d87944 */ /* 0x028fea0003c00000 */
[----:B------:R-:W-:Y:S05]  /*3bf0*/  BRA `(.L_x_70) ;  /* 0x0000000000087947 */ /* 0x000fea0003800000 */
.L_x_68:
[----:B------:R-:W-:Y:S02]  /*3c00*/  MOV R2, 0x3c20 ;  /* 0x00003c2000027802 */ /* 0x000fe40000000f00 */
[----:B---3-5:R-:W-:Y:S05]  /*3c10*/  CALL.REL.NOINC `($__internal_2_$__cuda_sm10x_tcgen05_guardrail_trap_unallocated_columns_being_dealloced) ;  /* 0x0000004000e47944 */ /* 0x028fea0003c00000 */
.L_x_70:
[----:B------:R-:W-:Y:S01]  /*3c20*/  NOP ;  /* 0x0000000000007918 */ /* 0x000fe20000000000 */
[----:B----4-:R-:W-:Y:S05]  /*3c30*/  EXIT ;  /* 0x000000000000794d */ /* 0x010fea0003800000 */
.L_x_52:
[----:B------:R-:W-:-:S09]  /*3c40*/  UISETP.NE.OR UP2, UPT, UR8, 0x3, !UP2 ;  /* 0x000000030800788c */ /* 0x000fd2000d745670 */
[----:B------:R-:W-:Y:S05]  /*3c50*/  BRA.U UP2, `(.L_x_71) ;  /* 0x0000000d02407547 */ /* 0x000fea000b800000 */
[----:B------:R-:W1:Y:S01]  /*3c60*/  LDC R0, c[0x0][0xb30] ;  /* 0x0002cc00ff007b82 */ /* 0x000e620000000800 */
[----:B------:R-:W2:Y:S01]  /*3c70*/  LDCU.64 UR8, c[0x0][0x888] ;  /* 0x00011100ff0877ac */ /* 0x000ea20008000a00 */
[----:B------:R-:W-:Y:S02]  /*3c80*/  HFMA2 R29, -RZ, RZ, 0, 0 ;  /* 0x00000000ff1d7431 */ /* 0x000fe400000001ff */
[----:B------:R-:W-:Y:S01]  /*3c90*/  IMAD.MOV.U32 R31, RZ, RZ, 0x1 ;  /* 0x00000001ff1f7424 */ /* 0x000fe200078e00ff */
[----:B------:R-:W-:Y:S01]  /*3ca0*/  MOV R23, 0x1000 ;  /* 0x0000100000177802 */ /* 0x000fe20000000f00 */
[----:B------:R-:W4:Y:S01]  /*3cb0*/  LDCU.64 UR4, c[0x0][0x890] ;  /* 0x00011200ff0477ac */ /* 0x000f220008000a00 */
[----:B------:R-:W-:Y:S01]  /*3cc0*/  IMAD.MOV.U32 R30, RZ, RZ, RZ ;  /* 0x000000ffff1e7224 */ /* 0x000fe200078e00ff */
[----:B------:R-:W3:Y:S01]  /*3cd0*/  LDC R19, c[0x0][0x370] ;  /* 0x0000dc00ff137b82 */ /* 0x000ee20000000800 */
[----:B------:R-:W-:Y:S01]  /*3ce0*/  UMOV UR7, 0x400 ;  /* 0x0000040000077882 */ /* 0x000fe20000000000 */
[----:B------:R-:W-:-:S02]  /*3cf0*/  UPLOP3.LUT UP1, UPT, UPT, UPT, UPT, 0x40, 0x4 ;  /* 0x000000000004789c */ /* 0x000fc40003f2e870 */
[----:B------:R-:W-:-:S04]  /*3d00*/  ULEA UR7, UR37, UR7, 0x18 ;  /* 0x0000000725077291 */ /* 0x000fc8000f8ec0ff */
[----:B------:R-:W3:Y:S01]  /*3d10*/  LDC R2, c[0x0][0xb0c] ;  /* 0x0002c300ff027b82 */ /* 0x000ee20000000800 */
[----:B------:R-:W-:Y:S02]  /*3d20*/  UIADD3 UR13, UPT, UPT, UR7, 0x88, URZ ;  /* 0x00000088070d7890 */ /* 0x000fe4000fffe0ff */
[----:B--2---:R-:W-:Y:S02]  /*3d30*/  UISETP.NE.U32.AND UP2, UPT, UR8, URZ, UPT ;  /* 0x000000ff0800728c */ /* 0x004fe4000bf45070 */
[----:B------:R-:W-:Y:S02]  /*3d40*/  UIADD3 UR17, UPT, UPT, UR7, 0x80, URZ ;  /* 0x0000008007117890 */ /* 0x000fe4000fffe0ff */
[----:B----4-:R-:W-:Y:S01]  /*3d50*/  UISETP.NE.U32.AND UP3, UPT, UR4, URZ, UPT ;  /* 0x000000ff0400728c */ /* 0x010fe2000bf65070 */
[----:B------:R-:W2:Y:S01]  /*3d60*/  LDC R18, c[0x0][0xb20] ;  /* 0x0002c800ff127b82 */ /* 0x000ea20000000800 */
[----:B-1----:R-:W-:Y:S01]  /*3d70*/  ISETP.NE.AND P1, PT, R0, 0x1, PT ;  /* 0x000000010000780c */ /* 0x002fe20003f25270 */
[----:B------:R-:W-:-:S02]  /*3d80*/  UISETP.NE.AND.EX UP2, UPT, UR9, URZ, UPT, UP2 ;  /* 0x000000ff0900728c */ /* 0x000fc4000bf45320 */
[----:B------:R-:W-:Y:S02]  /*3d90*/  UPRMT UR13, UR37, 0x654, UR13 ;  /* 0x00000654250d7896 */ /* 0x000fe4000800000d */
[----:B------:R-:W-:Y:S02]  /*3da0*/  UISETP.NE.AND.EX UP3, UPT, UR5, URZ, UPT, UP3 ;  /* 0x000000ff0500728c */ /* 0x000fe4000bf65330 */
[----:B------:R-:W1:Y:S08]  /*3db0*/  LDC.64 R32, c[0x0][0x348] ;  /* 0x0000d200ff207b82 */ /* 0x000e700000000a00 */
[----:B------:R-:W4:Y:S08]  /*3dc0*/  LDC.64 R16, c[0x0][0xb10] ;  /* 0x0002c400ff107b82 */ /* 0x000f300000000a00 */
[----:B------:R-:W1:Y:S08]  /*3dd0*/  LDC.64 R6, c[0x0][0xb18] ;  /* 0x0002c600ff067b82 */ /* 0x000e700000000a00 */
[----:B------:R-:W1:Y:S08]  /*3de0*/  LDC.64 R4, c[0x0][0xb28] ;  /* 0x0002ca00ff047b82 */ /* 0x000e700000000a00 */
[----:B--23--:R-:W1:Y:S02]  /*3df0*/  LDC R22, c[0x0][0x374] ;  /* 0x0000dd00ff167b82 */ /* 0x00ce640000000800 */
.L_x_80:
[C---:B------:R-:W-:Y:S02]  /*3e00*/  LEA R0, R30.reuse, UR7, 0x3 ;  /* 0x000000071e007c11 */ /* 0x040fe4000f8e18ff */
[----:B------:R-:W-:Y:S02]  /*3e10*/  SHF.L.U32 R3, R29, 0x1f, RZ ;  /* 0x0000001f1d037819 */ /* 0x000fe400000006ff */
[----:B------:R-:W-:Y:S02]  /*3e20*/  LEA R24, R30, UR7, 0x4 ;  /* 0x000000071e187c11 */ /* 0x000fe4000f8e20ff */
[----:B--2---:R-:W2:Y:S02]  /*3e30*/  SYNCS.PHASECHK.TRANS64.TRYWAIT P0, [R0+URZ+0xb0], R3 ;  /* 0x0000b003000075a7 */ /* 0x004ea400080011ff */
[----:B--2---:R-:W-:Y:S05]  /*3e40*/  @!P0 BRA `(.L_x_72) ;  /* 0x0000003c007c8947 */ /* 0x004fea0003800000 */
.L_x_144:
[----:B------:R-:W-:Y:S01]  /*3e50*/  ISETP.GE.AND P0, PT, R40, 0x1, PT ;  /* 0x000000012800780c */ /* 0x000fe20003f06270 */
[----:B------:R-:W3:Y:S01]  /*3e60*/  LDS.128 R24, [R24+0x140] ;  /* 0x0001400018187984 */ /* 0x000ee20000000c00 */
[----:B--2---:R-:W-:Y:S01]  /*3e70*/  VIADD R0, R0, 0xc0 ;  /* 0x000000c000007836 */ /* 0x004fe20000000000 */
[----:B------:R-:W-:Y:S01]  /*3e80*/  @!PT LDS RZ, [RZ] ;  /* 0x00000000fffff984 */ /* 0x000fe20000000800 */
[----:B------:R-:W-:Y:S01]  /*3e90*/  @!PT LDS RZ, [RZ] ;  /* 0x00000000fffff984 */ /* 0x000fe20000000800 */
[----:B------:R-:W-:Y:S01]  /*3ea0*/  @!PT LDS RZ, [RZ] ;  /* 0x00000000fffff984 */ /* 0x000fe20000000800 */
[----:B------:R-:W-:Y:S01]  /*3eb0*/  @!PT LDS RZ, [RZ] ;  /* 0x00000000fffff984 */ /* 0x000fe20000000800 */
[----:B------:R2:W-:Y:S06]  /*3ec0*/  MEMBAR.ALL.CTA ;  /* 0x0000000000007992 */ /* 0x0005ec0000008000 */
[----:B--2---:R-:W2:Y:S01]  /*3ed0*/  FENCE.VIEW.ASYNC.S ;  /* 0x00000000000073c6 */ /* 0x004ea20000000000 */
[----:B------:R-:W-:Y:S04]  /*3ee0*/  PRMT R0, RZ, 0x654, R0 ;  /* 0x00000654ff007816 */ /* 0x000fe80000000000 */
[----:B--2---:R2:W-:Y:S01]  /*3ef0*/  SYNCS.ARRIVE.TRANS64.RED.A1T0 RZ, [R0+URZ], RZ ;  /* 0x000000ff00ff79a7 */ /* 0x0045e200081004ff */
[----:B---3--:R-:W-:Y:S11]  /*3f00*/  LOP3.LUT P3, RZ, R26, 0x1, RZ, 0xc0, !PT ;  /* 0x000000011aff7812 */ /* 0x008ff6000786c0ff */
[----:B------:R-:W-:Y:S02]  /*3f10*/  @!UPT UIADD3 URZ, UPT, UPT, URZ, URZ, URZ ;  /* 0x000000fffffff290 */ /* 0x000fe4000fffe0ff */
[----:B------:R-:W-:Y:S02]  /*3f20*/  @P3 MOV R13, R24 ;  /* 0x00000018000d3202 */ /* 0x000fe40000000f00 */
[----:B------:R-:W-:Y:S01]  /*3f30*/  @P3 LOP3.LUT R8, R25, 0xffff, RZ, 0xc0, !PT ;  /* 0x0000ffff19083812 */ /* 0x000fe200078ec0ff */
[----:B--2---:R-:W-:Y:S06]  /*3f40*/  @!P0 BRA `(.L_x_73) ;  /* 0x0000000000a48947 */ /* 0x004fec0003800000 */
[----:B-1----:R-:W-:Y:S01]  /*3f50*/  IMAD.HI.U32 R35, R22, R7, RZ ;  /* 0x0000000716237227 */ /* 0x002fe200078e00ff */
[----:B------:R-:W-:Y:S02]  /*3f60*/  ISETP.NE.AND P0, PT, R6, 0x1, PT ;  /* 0x000000010600780c */ /* 0x000fe40003f05270 */
[----:B------:R-:W-:Y:S01]  /*3f70*/  ISETP.NE.AND P2, PT, R40, 0x1, PT ;  /* 0x000000012800780c */ /* 0x000fe20003f45270 */
[----:B----4-:R-:W-:Y:S01]  /*3f80*/  IMAD.HI.U32 R34, R19, R16, RZ ;  /* 0x0000001013227227 */ /* 0x010fe200078e00ff */
[----:B------:R-:W-:Y:S02]  /*3f90*/  SHF.R.U32.HI R35, RZ, R18, R35 ;  /* 0x00000012ff237219 */ /* 0x000fe40000011623 */
[----:B------:R-:W-:Y:S01]  /*3fa0*/  ISETP.NE.AND P4, PT, R2, 0x1, PT ;  /* 0x000000010200780c */ /* 0x000fe20003f85270 */
[----:B------:R-:W-:Y:S01]  /*3fb0*/  IMAD.HI.U32 R36, R13, R16, RZ ;  /* 0x000000100d247227 */ /* 0x000fe200078e00ff */
[----:B------:R-:W-:Y:S02]  /*3fc0*/  SHF.R.U32.HI R34, RZ, R17, R34 ;  /* 0x00000011ff227219 */ /* 0x000fe40000011622 */
[----:B------:R-:W-:Y:S01]  /*3fd0*/  SEL R3, R22, R35, !P0 ;  /* 0x0000002316037207 */ /* 0x000fe20004000000 */
[C---:B------:R-:W-:Y:S01]  /*3fe0*/  IMAD.HI.U32 R35, R8.reuse, R7, RZ ;  /* 0x0000000708237227 */ /* 0x040fe200078e00ff */
[----:B------:R-:W-:Y:S02]  /*3ff0*/  SEL R11, R19, R34, !P4 ;  /* 0x00000022130b7207 */ /* 0x000fe40006000000 */
[----:B------:R-:W-:Y:S01]  /*4000*/  SHF.R.U32.HI R36, RZ, R17, R36 ;  /* 0x00000011ff247219 */ /* 0x000fe20000011624 */
[----:B------:R-:W-:Y:S01]  /*4010*/  IMAD.HI.U32 R38, R3, R4, RZ ;  /* 0x0000000403267227 */ /* 0x000fe200078e00ff */
[----:B------:R-:W-:Y:S03]  /*4020*/  SHF.R.U32.HI R35, RZ, R18, R35 ;  /* 0x00000012ff237219 */ /* 0x000fe60000011623 */
[----:B------:R-:W-:Y:S01]  /*4030*/  IMAD.HI.U32 R34, R11, R4, RZ ;  /* 0x000000040b227227 */ /* 0x000fe200078e00ff */
[----:B------:R-:W-:Y:S02]  /*4040*/  @P2 SHF.R.U32.HI R3, RZ, R5, R38 ;  /* 0x00000005ff032219 */ /* 0x000fe40000011626 */
[----:B------:R-:W-:Y:S02]  /*4050*/  SEL R9, R8, R35, !P0 ;  /* 0x0000002308097207 */ /* 0x000fe40004000000 */
[----:B------:R-:W-:Y:S01]  /*4060*/  @P2 SHF.R.U32.HI R11, RZ, R5, R34 ;  /* 0x00000005ff0b2219 */ /* 0x000fe20000011622 */
[C---:B------:R-:W-:Y:S01]  /*4070*/  IMAD R10, R40.reuse, R3, RZ ;  /* 0x00000003280a7224 */ /* 0x040fe200078e02ff */
[----:B------:R-:W-:Y:S01]  /*4080*/  SEL R3, R13, R36, !P4 ;  /* 0x000000240d037207 */ /* 0x000fe20006000000 */
[C---:B------:R-:W-:Y:S03]  /*4090*/  IMAD.HI.U32 R14, R9.reuse, R4, RZ ;  /* 0x00000004090e7227 */ /* 0x040fe600078e00ff */
[----:B------:R-:W-:Y:S01]  /*40a0*/  ISETP.GE.AND P0, PT, R9, R10, PT ;  /* 0x0000000a0900720c */ /* 0x000fe20003f06270 */
[C---:B------:R-:W-:Y:S01]  /*40b0*/  IMAD R12, R40.reuse, R11, RZ ;  /* 0x0000000b280c7224 */ /* 0x040fe200078e02ff */
[-C--:B------:R-:W-:Y:S04]  /*40c0*/  SHF.R.U32.HI R14, RZ, R5.reuse, R14 ;  /* 0x00000005ff0e7219 */ /* 0x080fe8000001160e */
[----:B------:R-:W-:Y:S02]  /*40d0*/  ISETP.GE.OR P0, PT, R3, R12, P0 ;  /* 0x0000000c0300720c */ /* 0x000fe40000706670 */
[----:B------:R-:W-:Y:S05]  /*40e0*/  SEL R15, R9, R14, !P2 ;  /* 0x0000000e090f7207 */ /* 0x000fea0005000000 */
[----:B------:R-:W-:Y:S04]  /*40f0*/  IMAD.MOV R14, RZ, RZ, -R15 ;  /* 0x000000ffff0e7224 */ /* 0x000fe800078e0a0f */
[----:B------:R-:W-:Y:S02]  /*4100*/  IMAD R14, R40, R14, R9 ;  /* 0x0000000e280e7224 */ /* 0x000fe400078e0209 */
[C---:B------:R-:W-:Y:S05]  /*4110*/  @!P0 IMAD.HI.U32 R10, R3.reuse, R4, RZ ;  /* 0x00000004030a8227 */ /* 0x040fea00078e00ff */
[----:B------:R-:W-:Y:S04]  /*4120*/  @!P0 SHF.R.U32.HI R10, RZ, R5, R10 ;  /* 0x00000005ff0a8219 */ /* 0x000fe8000001160a */
[----:B------:R-:W-:Y:S01]  /*4130*/  @!P0 SEL R0, R3, R10, !P2 ;  /* 0x0000000a03008207 */ /* 0x000fe20005000000 */
[----:B------:R-:W-:Y:S03]  /*4140*/  IMAD.MOV R10, RZ, RZ, -R3 ;  /* 0x000000ffff0a7224 */ /* 0x000fe600078e0a03 */
[----:B------:R-:W-:Y:S01]  /*4150*/  @!P0 IADD3 R15, PT, PT, R15, -R0, RZ ;  /* 0x800000000f0f8210 */ /* 0x000fe20007ffe0ff */
[----:B------:R-:W-:Y:S01]  /*4160*/  @!P0 IMAD R0, R11, R14, R0 ;  /* 0x0000000e0b008224 */ /* 0x000fe200078e0200 */
[----:B------:R-:W-:Y:S01]  /*4170*/  IADD3 R11, PT, PT, -R9, RZ, RZ ;  /* 0x000000ff090b7210 */ /* 0x000fe20007ffe1ff */
[----:B------:R-:W-:Y:S02]  /*4180*/  IMAD R13, R2, R10, R13 ;  /* 0x0000000a020d7224 */ /* 0x000fe400078e020d */
[----:B------:R-:W-:Y:S02]  /*4190*/  @!P0 IMAD R9, R15, R40, R3 ;  /* 0x000000280f098224 */ /* 0x000fe400078e0203 */
[----:B------:R-:W-:Y:S02]  /*41a0*/  @!P0 IMAD.MOV.U32 R3, RZ, RZ, R0 ;  /* 0x000000ffff038224 */ /* 0x000fe400078e0000 */
[----:B------:R-:W-:Y:S02]  /*41b0*/  IMAD R8, R6, R11, R8 ;  /* 0x0000000b06087224 */ /* 0x000fe400078e0208 */
[----:B------:R-:W-:Y:S02]  /*41c0*/  IMAD R13, R3, R2, R13 ;  /* 0x00000002030d7224 */ /* 0x000fe400078e020d */
[----:B------:R-:W-:Y:S02]  /*41d0*/  IMAD R8, R9, R6, R8 ;  /* 0x0000000609087224 */ /* 0x000fe400078e0208 */
.L_x_73:
[----:B------:R-:W-:Y:S05]  /*41e0*/  BRA.U UP1, `(.L_x_74) ;  /* 0x0000000101107547 */ /* 0x000fea000b800000 */
[----:B------:R-:W-:Y:S04]  /*41f0*/  MOV R0, UR6 ;  /* 0x0000000600007c02 */ /* 0x000fe80008000f00 */
[----:B------:R-:W-:Y:S04]  /*4200*/  SHF.L.U32 R3, R0, 0x1f, RZ ;  /* 0x0000001f00037819 */ /* 0x000fe800000006ff */
[----:B------:R-:W2:Y:S02]  /*4210*/  SYNCS.PHASECHK.TRANS64.TRYWAIT P0, [UR7+0xa8], R3 ;  /* 0x0000a803ff0075a7 */ /* 0x000ea40008001107 */
[----:B--2---:R-:W-:Y:S05]  /*4220*/  @!P0 BRA `(.L_x_75) ;  /* 0x0000003800988947 */ /* 0x004fea0003800000 */
.L_x_74:
[----:B------:R-:W-:Y:S02]  /*4230*/  R2UR UR19, R21 ;  /* 0x00000000151372ca */ /* 0x000fe400000e0000 */
[----:B------:R-:W-:Y:S02]  /*4240*/  R2UR UR18, R20 ;  /* 0x00000000141272ca */ /* 0x000fe400000e0000 */
[----:B------:R-:W-:Y:S02]  /*4250*/  ISETP.NE.U32.AND P2, PT, RZ, UR4, PT ;  /* 0x00000004ff007c0c */ /* 0x000fe4000bf45070 */
[----:B------:R-:W-:Y:S02]  /*4260*/  SHF.L.U32 R12, R31, 0x1f, RZ ;  /* 0x0000001f1f0c7819 */ /* 0x000fe400000006ff */
[----:B------:R-:W-:Y:S05]  /*4270*/  ISETP.NE.AND.EX P2, PT, RZ, UR5, PT, P2 ;  /* 0x00000005ff007c0c */ /* 0x000fea000bf45320 */
[----:B------:R-:W-:Y:S02]  /*4280*/  USHF.L.U32 UR19, UR19, 0x6, URZ ;  /* 0x0000000613137899 */ /* 0x000fe400080006ff */
[----:B------:R-:W-:Y:S01]  /*4290*/  USHF.L.U32 UR18, UR18, 0x7, URZ ;  /* 0x0000000712127899 */ /* 0x000fe200080006ff */
[----:B------:R-:W-:Y:S11]  /*42a0*/  BRA.U !UP3, `(.L_x_76) ;  /* 0x000000010b347547 */ /* 0x000ff6000b800000 */
[----:B------:R-:W-:Y:S01]  /*42b0*/  UPLOP3.LUT UP0, UPT, UPT, UPT, UP2, 0x80, 0x8 ;  /* 0x000000000008789c */ /* 0x000fe20003f0f020 */
[----:B--2---:R-:W-:Y:S02]  /*42c0*/  HFMA2 R0, -RZ, RZ, 0, 5.9604644775390625e-08 ;  /* 0x00000001ff007431 */ /* 0x004fe400000001ff */
[----:B------:R-:W-:Y:S03]  /*42d0*/  IMAD.MOV.U32 R95, RZ, RZ, 0x1 ;  /* 0x00000001ff5f7424 */ /* 0x000fe600078e00ff */
[----:B------:R-:W-:Y:S05]  /*42e0*/  PLOP3.LUT P0, PT, PT, PT, UP0, 0x80, 0x8 ;  /* 0x000000000008781c */ /* 0x000fea0003f0f008 */
[----:B------:R-:W2:Y:S01]  /*42f0*/  @UP0 LDCU.64 UR10, c[0x0][0x888] ;  /* 0x00011100ff0a07ac */ /* 0x000ea20008000a00 */
[----:B------:R-:W-:Y:S07]  /*4300*/  @UP0 UIMAD UR8, UR36, UR4, URZ ;  /* 0x00000004240802a4 */ /* 0x000fee000f8e02ff */
[----:B------:R-:W-:Y:S01]  /*4310*/  @!P0 PRMT R95, R0, 0x7610, R95 ;  /* 0x00007610005f8816 */ /* 0x000fe2000000005f */
[----:B--2---:R-:W-:Y:S03]  /*4320*/  @UP0 UIMAD.WIDE UR10, UR8, 0x4, UR10 ;  /* 0x00000004080a08a5 */ /* 0x004fe6000f8e020a */
[----:B------:R-:W2:Y:S03]  /*4330*/  @!UP0 LDCU UR8, c[0x0][0x880] ;  /* 0x00011000ff0887ac */ /* 0x000ea60008000800 */
[----:B------:R-:W-:Y:S01]  /*4340*/  IMAD.U32 R10, RZ, RZ, UR10 ;  /* 0x0000000aff0a7e24 */ /* 0x000fe2000f8e00ff */
[----:B------:R-:W-:Y:S05]  /*4350*/  MOV R11, UR11 ;  /* 0x0000000b000b7c02 */ /* 0x000fea0008000f00 */
[----:B-----5:R3:W5:Y:S02]  /*4360*/  @P0 LDG.E R49, desc[UR46][R10.64] ;  /* 0x0000002e0a310981 */ /* 0x020764000c1e1900 */
[----:B--23--:R-:W-:Y:S07]  /*4370*/  @!P0 IMAD.U32 R49, RZ, RZ, UR8 ;  /* 0x00000008ff318e24 */ /* 0x00cfee000f8e00ff */
.L_x_76:
[----:B-----5:R-:W-:Y:S01]  /*4380*/  @!P2 FSETP.EQ.AND P0, PT, R49, RZ, PT ;  /* 0x000000ff3100a20b */ /* 0x020fe20003f02000 */
[----:B------:R-:W-:Y:S01]  /*4390*/  @!UPT UIADD3 URZ, UPT, UPT, URZ, URZ, URZ ;  /* 0x000000fffffff290 */ /* 0x000fe2000fffe0ff */
[----:B------:R-:W-:Y:S11]  /*43a0*/  @!P2 BRA `(.L_x_77) ;  /* 0x000000000014a947 */ /* 0x000ff60003800000 */
[----:B------:R-:W-:Y:S02]  /*43b0*/  LOP3.LUT P2, RZ, R95, 0xff, RZ, 0xc0, !PT ;  /* 0x000000ff5fff7812 */ /* 0x000fe4000784c0ff */
[----:B------:R-:W-:Y:S04]  /*43c0*/  PLOP3.LUT P0, PT, PT, PT, UP0, 0x80, 0x8 ;  /* 0x000000000008781c */ /* 0x000fe80003f0f008 */
[----:B------:R-:W-:Y:S07]  /*43d0*/  PLOP3.LUT P0, PT, P0, PT, PT, 0x8, 0x80 ;  /* 0x000000000080781c */ /* 0x000fee000070e170 */
[----:B------:R-:W-:Y:S11]  /*43e0*/  @P2 FSETP.EQ.AND P0, PT, R49, RZ, PT ;  /* 0x000000ff3100220b */ /* 0x000ff60003f02000 */
[----:B------:R-:W-:Y:S02]  /*43f0*/  @!UPT UIADD3 URZ, UPT, UPT, URZ, URZ, URZ ;  /* 0x000000fffffff290 */ /* 0x000fe4000fffe0ff */
.L_x_77:
[----:B------:R-:W3:Y:S01]  /*4400*/  SYNCS.PHASECHK.TRANS64.TRYWAIT P2, [UR7+0x90], R12 ;  /* 0x0000900cff0075a7 */ /* 0x000ee20008041107 */
[----:B------:R-:W-:Y:S04]  /*4410*/  ELECT P4, URZ, PT ;  /* 0x0000000000ff782f */ /* 0x000fe80003880000 */
[----:B------:R-:W-:Y:S11]  /*4420*/  PLOP3.LUT P4, PT, P0, P4, PT, 0xf2, 0x2f ;  /* 0x00000000002f781c */ /* 0x000ff60000789e72 */
[----:B------:R-:W-:Y:S02]  /*4430*/  @!UPT UIADD3 URZ, UPT, UPT, URZ, URZ, URZ ;  /* 0x000000fffffff290 */ /* 0x000fe4000fffe0ff */
[----:B-1----:R-:W-:Y:S05]  /*4440*/  @!P4 IADD3 R21, P0, PT, R32, 0x580, RZ ;  /* 0x000005802015c810 */ /* 0x002fea0007f1e0ff */
[----:B------:R-:W-:Y:S01]  /*4450*/  @!P4 IMAD.X R20, RZ, RZ, R33, P0 ;  /* 0x000000ffff14c224 */ /* 0x000fe200000e0621 */
[----:B---3--:R-:W-:Y:S07]  /*4460*/  @!P2 BRA `(.L_x_78) ;  /* 0x000000380020a947 */ /* 0x008fee0003800000 */
.L_x_147:
[----:B------:R-:W3:Y:S01]  /*4470*/  LDC.64 R14, c[0x0][0xb10] ;  /* 0x0002c400ff0e7b82 */ /* 0x000ee20000000a00 */
[----:B------:R-:W-:Y:S01]  /*4480*/  @!P4 R2UR UR8, R20 ;  /* 0x000000001408c2ca */ /* 0x000fe200000e0000 */
[----:B------:R-:W-:Y:S01]  /*4490*/  VOTEU.ALL UP1, P4 ;  /* 0x0000000000ff7886 */ /* 0x000fe20002020000 */
[----:B------:R-:W-:Y:S01]  /*44a0*/  @!P4 R2UR UR9, R21 ;  /* 0x000000001509c2ca */ /* 0x000fe200000e0000 */
[----:B------:R-:W-:Y:S01]  /*44b0*/  UMOV UR10, 0x0 ;  /* 0x00000000000a7882 */ /* 0x000fe20000000000 */
[----:B------:R-:W-:Y:S03]  /*44c0*/  UMOV UR11, 0x10000000 ;  /* 0x10000000000b7882 */ /* 0x000fe60000000000 */
[----:B------:R-:W5:Y:S01]  /*44d0*/  LDC.64 R10, c[0x0][0xb18] ;  /* 0x0002c600ff0a7b82 */ /* 0x000f620000000a00 */
[----:B------:R-:W-:Y:S01]  /*44e0*/  @!UP1 UIADD3 UR16, UPT, UPT, UR7, 0x200, URZ ;  /* 0x0000020007109890 */ /* 0x000fe2000fffe0ff */
[----:B------:R-:W-:Y:S01]  /*44f0*/  @P3 SHF.R.U32.HI R28, RZ, 0x10, R25 ;  /* 0x00000010ff1c3819 */ /* 0x000fe20000011619 */
[----:B------:R-:W-:Y:S01]  /*4500*/  VOTEU.ALL UP1, P4 ;  /* 0x0000000000ff7886 */ /* 0x000fe20002020000 */
[----:B------:R-:W-:Y:S01]  /*4510*/  UMOV UR20, UR36 ;  /* 0x0000002400147c82 */ /* 0x000fe20008000000 */
[----:B------:R-:W-:Y:S03]  /*4520*/  VIADD R30, R30, 0x1 ;  /* 0x000000011e1e7836 */ /* 0x000fe60000000000 */
[----:B--2---:R-:W2:Y:S01]  /*4530*/  @!P1 LDC R0, c[0x0][0xb20] ;  /* 0x0002c800ff009b82 */ /* 0x004ea20000000800 */
[----:B------:R-:W-:Y:S01]  /*4540*/  IMAD.U32 R21, RZ, RZ, UR8 ;  /* 0x00000008ff157e24 */ /* 0x000fe2000f8e00ff */
[----:B------:R-:W-:Y:S06]  /*4550*/  UPRMT UR8, UR37, 0x654, UR17 ;  /* 0x0000065425087896 */ /* 0x000fec0008000011 */
[----:B-1----:R-:W1:Y:S01]  /*4560*/  @!P1 LDC R3, c[0x0][0xb0c] ;  /* 0x0002c300ff039b82 */ /* 0x002e620000000800 */
[----:B------:R-:W-:Y:S01]  /*4570*/  IMAD.U32 R20, RZ, RZ, UR9 ;  /* 0x00000009ff147e24 */ /* 0x000fe2000f8e00ff */
[----:B------:R-:W-:Y:S04]  /*4580*/  @!P4 R2UR UR15, R21 ;  /* 0x00000000150fc2ca */ /* 0x000fe800000e0000 */
[----:B------:R-:W-:Y:S01]  /*4590*/  @!P4 R2UR UR14, R20 ;  /* 0x00000000140ec2ca */ /* 0x000fe200000e0000 */
[----:B------:R-:W-:Y:S11]  /*45a0*/  @!P4 IMAD.MOV.U32 R20, RZ, RZ, 0x1000 ;  /* 0x00001000ff14c424 */ /* 0x000ff600078e00ff */
[----:B------:R-:W-:Y:S01]  /*45b0*/  @!UPT UIADD3 URZ, UPT, UPT, URZ, URZ, URZ ;  /* 0x000000fffffff290 */ /* 0x000fe2000fffe0ff */
[----:B------:R1:W-:Y:S01]  /*45c0*/  @!UP1 UTMALDG.3D [UR16], [UR14], desc[UR10] ;  /* 0x00000a100e0095b4 */ /* 0x0003e20008011000 */
[----:B------:R1:W-:Y:S02]  /*45d0*/  @!P4 SYNCS.ARRIVE.TRANS64.RED.A0TR RZ, [UR7+0x80], R20 ;  /* 0x00008014ffffc9a7 */ /* 0x0003e40008300407 */
[----:B-1----:R-:W-:Y:S01]  /*45e0*/  @!P1 ISETP.NE.AND P2, PT, R3, 0x1, PT ;  /* 0x000000010300980c */ /* 0x002fe20003f45270 */
[C---:B---3--:R-:W-:Y:S01]  /*45f0*/  @!P1 IMAD.HI.U32 R14, R13.reuse, R14, RZ ;  /* 0x0000000e0d0e9227 */ /* 0x048fe200078e00ff */
[----:B-----5:R-:W-:Y:S03]  /*4600*/  @!P1 ISETP.NE.AND P0, PT, R10, 0x1, PT ;  /* 0x000000010a00980c */ /* 0x020fe60003f05270 */
[C---:B------:R-:W-:Y:S01]  /*4610*/  @!P1 IMAD.HI.U32 R11, R8.reuse, R11, RZ ;  /* 0x0000000b080b9227 */ /* 0x040fe200078e00ff */
[----:B------:R-:W-:Y:S04]  /*4620*/  @!P1 SHF.R.U32.HI R14, RZ, R15, R14 ;  /* 0x0000000fff0e9219 */ /* 0x000fe8000001160e */
[----:B--2---:R-:W-:Y:S01]  /*4630*/  @!P1 SHF.R.U32.HI R9, RZ, R0, R11 ;  /* 0x00000000ff099219 */ /* 0x004fe2000001160b */
[----:B------:R-:W-:Y:S01]  /*4640*/  SYNCS.ARRIVE.TRANS64.RED.A1T0 RZ, [UR8], RZ ;  /* 0x000000ffffff79a7 */ /* 0x000fe20008100408 */
[----:B------:R-:W-:Y:S02]  /*4650*/  @!P1 SEL R14, R13, R14, !P2 ;  /* 0x0000000e0d0e9207 */ /* 0x000fe40005000000 */
[----:B------:R-:W-:Y:S01]  /*4660*/  @!P1 SEL R9, R8, R9, !P0 ;  /* 0x0000000908099207 */ /* 0x000fe20004000000 */
[----:B------:R-:W1:Y:S04]  /*4670*/  SYNCS.PHASECHK.TRANS64.TRYWAIT P5, [UR7+0x98], R12 ;  /* 0x0000980cff0075a7 */ /* 0x000e6800080a1107 */
[----:B------:R-:W-:Y:S02]  /*4680*/  @!P1 IMAD.IADD R0, R9, 0x1, -R14 ;  /* 0x0000000109009824 */ /* 0x000fe400078e0a0e */
[----:B------:R-:W-:Y:S02]  /*4690*/  @!P1 IMAD.IADD R9, R14, 0x1, -R9 ;  /* 0x000000010e099824 */ /* 0x000fe400078e0a09 */
[----:B------:R-:W-:Y:S02]  /*46a0*/  @!P1 IMAD R13, R0, R3, R13 ;  /* 0x00000003000d9224 */ /* 0x000fe400078e020d */
[----:B------:R-:W-:Y:S01]  /*46b0*/  @!P1 IMAD R8, R9, R10, R8 ;  /* 0x0000000a09089224 */ /* 0x000fe200078e0208 */
[----:B-1----:R-:W-:Y:S06]  /*46c0*/  @!P5 BRA `(.L_x_79) ;  /* 0x0000003400a0d947 */ /* 0x002fec0003800000 */
.L_x_149:
[----:B-1----:R-:W-:Y:S01]  /*46d0*/  @!P4 IADD3 R3, P0, PT, R32, 0x580, RZ ;  /* 0x000005802003c810 */ /* 0x002fe20007f1e0ff */
[----:B------:R-:W-:Y:S01]  /*46e0*/  VOTEU.ALL UP1, P4 ;  /* 0x0000000000ff7886 */ /* 0x000fe20002020000 */
[----:B------:R-:W-:Y:S01]  /*46f0*/  UMOV UR20, 0x0 ;  /* 0x0000000000147882 */ /* 0x000fe20000000000 */
[----:B------:R-:W-:Y:S01]  /*4700*/  UMOV UR21, 0x10000000 ;  /* 0x1000000000157882 */ /* 0x000fe20000000000 */
[----:B------:R-:W-:Y:S01]  /*4710*/  @!P4 R2UR UR9, R3 ;  /* 0x000000000309c2ca */ /* 0x000fe200000e0000 */
[----:B------:R-:W-:Y:S01]  /*4720*/  @!P4 IMAD.X R0, RZ, RZ, R33, P0 ;  /* 0x000000ffff00c224 */ /* 0x000fe200000e0621 */
[----:B------:R-:W-:Y:S01]  /*4730*/  @!UP1 UIADD3 UR10, UPT, UPT, UR18, 0x40, URZ ;  /* 0x00000040120a9890 */ /* 0x000fe2000fffe0ff */
[----:B------:R-:W-:Y:S01]  /*4740*/  ISETP.NE.AND P0, PT, R30, 0x2, PT ;  /* 0x000000021e00780c */ /* 0x000fe20003f05270 */
[----:B------:R-:W-:Y:S01]  /*4750*/  UMOV UR11, UR19 ;  /* 0x00000013000b7c82 */ /* 0x000fe20008000000 */
[----:B------:R-:W-:Y:S01]  /*4760*/  UMOV UR12, UR36 ;  /* 0x00000024000c7c82 */ /* 0x000fe20008000000 */
[----:B------:R-:W-:Y:S01]  /*4770*/  @!P4 R2UR UR8, R0 ;  /* 0x000000000008c2ca */ /* 0x000fe200000e0000 */
[----:B------:R-:W-:Y:S01]  /*4780*/  IMAD.IADD R20, R8, 0x1, R94 ;  /* 0x0000000108147824 */ /* 0x000fe200078e025e */
[----:B------:R-:W-:Y:S01]  /*4790*/  @P3 R2UR UR36, R28 ;  /* 0x000000001c2432ca */ /* 0x000fe200000e0000 */
[----:B------:R-:W-:Y:S01]  /*47a0*/  IMAD.IADD R21, R13, 0x1, R96 ;  /* 0x000000010d157824 */ /* 0x000fe200078e0260 */
[----:B------:R-:W-:Y:S02]  /*47b0*/  SEL R0, RZ, 0x1, P0 ;  /* 0x00000001ff007807 */ /* 0x000fe40000000000 */
[----:B------:R-:W-:Y:S01]  /*47c0*/  LOP3.LUT R31, R31, 0x1, RZ, 0x3c, !PT ;  /* 0x000000011f1f7812 */ /* 0x000fe200078e3cff */
[----:B------:R-:W-:Y:S01]  /*47d0*/  IMAD.U32 R10, RZ, RZ, UR9 ;  /* 0x00000009ff0a7e24 */ /* 0x000fe2000f8e00ff */
[----:B------:R-:W-:Y:S01]  /*47e0*/  @!UP1 UIADD3 UR9, UPT, UPT, UR7, 0x88, URZ ;  /* 0x0000008807099890 */ /* 0x000fe2000fffe0ff */
[----:B------:R-:W-:Y:S02]  /*47f0*/  LOP3.LUT R29, R29, R0, RZ, 0x3c, !PT ;  /* 0x000000001d1d7212 */ /* 0x000fe400078e3cff */
[----:B------:R-:W-:Y:S02]  /*4800*/  SEL R30, R30, RZ, P0 ;  /* 0x000000ff1e1e7207 */ /* 0x000fe40000000000 */
[----:B------:R-:W-:Y:S01]  /*4810*/  IMAD.U32 R11, RZ, RZ, UR8 ;  /* 0x00000008ff0b7e24 */ /* 0x000fe2000f8e00ff */
[----:B------:R-:W-:Y:S01]  /*4820*/  @!P4 R2UR UR14, R10 ;  /* 0x000000000a0ec2ca */ /* 0x000fe200000e0000 */
[----:B------:R-:W-:Y:S01]  /*4830*/  @!UP1 UIADD3 UR8, UPT, UPT, UR7, 0x1200, URZ ;  /* 0x0000120007089890 */ /* 0x000fe2000fffe0ff */
[----:B------:R-:W-:Y:S02]  /*4840*/  VOTEU.ALL UP1, P4 ;  /* 0x0000000000ff7886 */ /* 0x000fe40002020000 */
[----:B------:R-:W-:Y:S11]  /*4850*/  @!P4 R2UR UR15, R11 ;  /* 0x000000000b0fc2ca */ /* 0x000ff600000e0000 */
[----:B------:R-:W-:Y:S02]  /*4860*/  @!UPT UIADD3 URZ, UPT, UPT, URZ, URZ, URZ ;  /* 0x000000fffffff290 */ /* 0x000fe4000fffe0ff */
[----:B------:R2:W-:Y:S01]  /*4870*/  @!UP1 UTMALDG.3D [UR8], [UR14], desc[UR20] ;  /* 0x000014080e0095b4 */ /* 0x0005e20008011000 */
[----:B------:R2:W-:Y:S01]  /*4880*/  @!P4 SYNCS.ARRIVE.TRANS64.RED.A0TR RZ, [UR7+0x88], R23 ;  /* 0x00008817ffffc9a7 */ /* 0x0005e20008300407 */
[----:B------:R-:W-:Y:S01]  /*4890*/  UPLOP3.LUT UP1, UPT, UPT, UPT, UPT, 0x80, 0x8 ;  /* 0x000000000008789c */ /* 0x000fe20003f2f070 */
[----:B------:R-:W-:Y:S01]  /*48a0*/  SYNCS.ARRIVE.TRANS64.RED.A1T0 RZ, [UR13], RZ ;  /* 0x000000ffffff79a7 */ /* 0x000fe2000810040d */
[----:B------:R-:W-:Y:S09]  /*48b0*/  @P3 BRA `(.L_x_80) ;  /* 0xfffffff400503947 */ /* 0x000ff2000383ffff */
[----:B------:R-:W-:-:S04]  /*48c0*/  SHF.L.U32 R3, R31, 0x1f, RZ ;  /* 0x0000001f1f037819 */ /* 0x000fc800000006ff */
[----:B------:R-:W1:Y:S02]  /*48d0*/  SYNCS.PHASECHK.TRANS64.TRYWAIT P0, [UR7+0x90], R3 ;  /* 0x00009003ff0075a7 */ /* 0x000e640008001107 */
[----:B-1----:R-:W-:Y:S05]  /*48e0*/  @!P0 BRA `(.L_x_81) ;  /* 0x0000003400308947 */ /* 0x002fea0003800000 */
.L_x_151:
[----:B-1----:R-:W-:-:S07]  /*48f0*/  MOV R0, UR7 ;  /* 0x0000000700007c02 */ /* 0x002fce0008000f00 */
.L_x_82:
[----:B-1----:R-:W-:-:S04]  /*4900*/  SHF.L.U32 R3, R31, 0x1f, RZ ;  /* 0x0000001f1f037819 */ /* 0x002fc800000006ff */
[----:B------:R1:W3:Y:S03]  /*4910*/  SYNCS.PHASECHK.TRANS64.TRYWAIT P0, [R0+URZ+0x98], R3 ;  /* 0x00009803000075a7 */ /* 0x0002e600080011ff */
[----:B---3--:R-:W-:Y:S05]  /*4920*/  @!P0 NANOSLEEP.SYNCS 0x989680 ;  /* 0x009896800000895d */ /* 0x008fea0003900000 */
[----:B------:R-:W3:Y:S02]  /*4930*/  @!P0 SYNCS.PHASECHK.TRANS64 P0, [R0+URZ+0x98], R3 ;  /* 0x00009803000085a7 */ /* 0x000ee400080010ff */
[----:B--23--:R-:W-:Y:S05]  /*4940*/  @P0 EXIT ;  /* 0x000000000000094d */ /* 0x00cfea0003800000 */
[----:B------:R-:W-:Y:S05]  /*4950*/  BRA `(.L_x_82) ;  /* 0xfffffffc00e87947 */ /* 0x000fea000383ffff */
.L_x_71:
[----:B------:R-:W-:-:S06]  /*4960*/  UISETP.GE.AND UP1, UPT, UR8, 0x4, UPT ;  /* 0x000000040800788c */ /* 0x000fcc000bf26270 */
[----:B------:R-:W-:-:S13]  /*4970*/  PLOP3.LUT P0, PT, PT, PT, UP1, 0x80, 0x8 ;  /* 0x000000000008781c */ /* 0x000fda0003f0f018 */
[----:B------:R-:W-:Y:S05]  /*4980*/  @!P0 EXIT ;  /* 0x000000000000894d */ /* 0x000fea0003800000 */
[----:B------:R-:W-:Y:S01]  /*4990*/  BAR.SYNC.DEFER_BLOCKING 0x6, 0xa0 ;  /* 0x0182800000007b1d */ /* 0x000fe20000010000 */
[C---:B------:R-:W-:Y:S01]  /*49a0*/  IMAD.SHL.U32 R7, R108.reuse, 0x40, RZ ;  /* 0x000000406c077824 */ /* 0x040fe200078e00ff */
[C---:B------:R-:W-:Y:S01]  /*49b0*/  LOP3.LUT R110, R108.reuse, 0x60, RZ, 0xc0, !PT ;  /* 0x000000606c6e7812 */ /* 0x040fe200078ec0ff */
[C---:B------:R-:W-:Y:S01]  /*49c0*/  IMAD.SHL.U32 R100, R108.reuse, 0x20, RZ ;  /* 0x000000206c647824 */ /* 0x040fe200078e00ff */
[----:B------:R-:W-:Y:S01]  /*49d0*/  CS2R R106, SRZ ;  /* 0x00000000006a7805 */ /* 0x000fe2000001ff00 */
[C---:B------:R-:W-:Y:S01]  /*49e0*/  IMAD.SHL.U32 R0, R108.reuse, 0x2, RZ ;  /* 0x000000026c007824 */ /* 0x040fe200078e00ff */
[----:B------:R-:W-:Y:S02]  /*49f0*/  UMOV UR49, 0x400 ;  /* 0x0000040000317882 */ /* 0x000fe40000000000 */
[----:B------:R-:W1:Y:S01]  /*4a00*/  LDC R99, c[0x0][0x370] ;  /* 0x0000dc00ff637b82 */ /* 0x000e620000000800 */
[----:B------:R-:W-:Y:S01]  /*4a10*/  ULEA UR49, UR37, UR49, 0x18 ;  /* 0x0000003125317291 */ /* 0x000fe2000f8ec0ff */
[----:B------:R-:W-:Y:S01]  /*4a20*/  LOP3.LUT R5, R7, 0x180, RZ, 0xc0, !PT ;  /* 0x0000018007057812 */ /* 0x000fe200078ec0ff */
[----:B------:R-:W-:Y:S01]  /*4a30*/  IMAD.U32 R46, R108, 0x10000, RZ ;  /* 0x000100006c2e7824 */ /* 0x000fe200078e00ff */
[----:B------:R-:W-:Y:S01]  /*4a40*/  LOP3.LUT R100, R100, 0xc00, RZ, 0xc0, !PT ;  /* 0x00000c0064647812 */ /* 0x000fe200078ec0ff */
[----:B------:R-:W-:Y:S01]  /*4a50*/  UIADD3 UR4, UPT, UPT, UR49, 0x2200, URZ ;  /* 0x0000220031047890 */ /* 0x000fe2000fffe0ff */
[----:B------:R-:W-:Y:S01]  /*4a60*/  LOP3.LUT R0, R5, 0x20, R0, 0xf8, !PT ;  /* 0x0000002005007812 */ /* 0x000fe200078ef800 */
[----:B------:R-:W-:Y:S01]  /*4a70*/  IMAD.SHL.U32 R5, R108, 0x8, RZ ;  /* 0x000000086c057824 */ /* 0x000fe200078e00ff */
[----:B------:R-:W2:Y:S01]  /*4a80*/  LDC R42, c[0x0][0xb0c] ;  /* 0x0002c300ff2a7b82 */ /* 0x000ea20000000800 */
[----:B------:R-:W-:Y:S01]  /*4a90*/  LOP3.LUT R100, R100, 0x40, R7, 0xf8, !PT ;  /* 0x0000004064647812 */ /* 0x000fe200078ef807 */
[----:B------:R-:W-:Y:S01]  /*4aa0*/  IMAD.MOV.U32 R44, RZ, RZ, RZ ;  /* 0x000000ffff2c7224 */ /* 0x000fe200078e00ff */
[----:B------:R-:W-:Y:S01]  /*4ab0*/  LOP3.LUT R46, R46, 0x600000, RZ, 0xc0, !PT ;  /* 0x006000002e2e7812 */ /* 0x000fe200078ec0ff */
[----:B------:R-:W-:Y:S01]  /*4ac0*/  IMAD.MOV.U32 R112, RZ, RZ, RZ ;  /* 0x000000ffff707224 */ /* 0x000fe200078e00ff */
[----:B------:R-:W-:-:S02]  /*4ad0*/  LOP3.LUT R108, R108, 0x2, RZ, 0xc0, !PT ;  /* 0x000000026c6c7812 */ /* 0x000fc400078ec0ff */
[----:B------:R-:W-:Y:S02]  /*4ae0*/  CS2R R104, SRZ ;  /* 0x0000000000687805 */ /* 0x000fe4000001ff00 */
[----:B------:R-:W-:Y:S01]  /*4af0*/  LOP3.LUT R5, R0, 0x30, R5, 0x78, !PT ;  /* 0x0000003000057812 */ /* 0x000fe200078e7805 */
[----:B------:R-:W4:Y:S01]  /*4b00*/  LDC R97, c[0x0][0xb20] ;  /* 0x0002c800ff617b82 */ /* 0x000f220000000800 */
[----:B------:R-:W3:Y:S01]  /*4b10*/  LDS R3, [UR49+0x160] ;  /* 0x00016031ff037984 */ /* 0x000ee20008000800 */
[----:B------:R-:W-:Y:S01]  /*4b20*/  LOP3.LUT R100, R100, 0x200, R7, 0xf8, !PT ;  /* 0x0000020064647812 */ /* 0x000fe200078ef807 */
[----:B------:R-:W-:Y:S01]  /*4b30*/  IMAD.MOV R102, RZ, RZ, -R108 ;  /* 0x000000ffff667224 */ /* 0x000fe200078e0a6c */
[----:B------:R-:W1:Y:S01]  /*4b40*/  LDCU.64 UR52, c[0x0][0x348] ;  /* 0x00006900ff3477ac */ /* 0x000e620008000a00 */
[----:B------:R-:W-:Y:S01]  /*4b50*/  IMAD.U32 R109, RZ, RZ, UR4 ;  /* 0x00000004ff6d7e24 */ /* 0x000fe2000f8e00ff */
[----:B------:R-:W-:Y:S02]  /*4b60*/  LOP3.LUT R100, R100, R5, RZ, 0xfc, !PT ;  /* 0x0000000564647212 */ /* 0x000fe400078efcff */
[----:B------:R-:W1:Y:S01]  /*4b70*/  LDC R41, c[0x0][0xb30] ;  /* 0x0002cc00ff297b82 */ /* 0x000e620000000800 */
[----:B------:R-:W1:Y:S01]  /*4b80*/  LDCU.64 UR38, c[0x0][0x888] ;  /* 0x00011100ff2677ac */ /* 0x000e620008000a00 */
[----:B------:R-:W1:Y:S06]  /*4b90*/  LDCU.64 UR44, c[0x0][0x890] ;  /* 0x00011200ff2c77ac */ /* 0x000e6c0008000a00 */
[----:B------:R-:W1:Y:S01]  /*4ba0*/  LDC.64 R92, c[0x0][0xb10] ;  /* 0x0002c400ff5c7b82 */ /* 0x000e620000000a00 */
[----:B------:R-:W-:-:S07]  /*4bb0*/  UIADD3 UR48, UPT, UPT, UR49, 0x200, URZ ;  /* 0x0000020031307890 */ /* 0x000fce000fffe0ff */
[----:B------:R-:W1:Y:S08]  /*4bc0*/  LDC.64 R38, c[0x0][0xb18] ;  /* 0x0002c600ff267b82 */ /* 0x000e700000000a00 */
[----:B------:R-:W1:Y:S08]  /*4bd0*/  LDC.64 R36, c[0x0][0xb28] ;  /* 0x0002ca00ff247b82 */ /* 0x000e700000000a00 */
[----:B------:R-:W1:Y:S01]  /*4be0*/  LDC.64 R90, c[0x0][0x8b0] ;  /* 0x00022c00ff5a7b82 */ /* 0x000e620000000a00 */
[----:B---3--:R-:W-:-:S07]  /*4bf0*/  IMAD.IADD R46, R3, 0x1, R46 ;  /* 0x00000001032e7824 */ /* 0x008fce00078e022e */
[----:B------:R-:W3:Y:S08]  /*4c00*/  LDC.64 R88, c[0x0][0x8a8] ;  /* 0x00022a00ff587b82 */ /* 0x000ef00000000a00 */
[----:B--2-4-:R-:W1:Y:S02]  /*4c10*/  LDC R98, c[0x0][0x374] ;  /* 0x0000dd00ff627b82 */ /* 0x014e640000000800 */
.L_x_108:
[----:B------:R-:W-:Y:S02]  /*4c20*/  LEA R0, R112, UR49, 0x3 ;  /* 0x0000003170007c11 */ /* 0x000fe4000f8e18ff */
[----:B------:R-:W-:Y:S02]  /*4c30*/  SHF.L.U32 R3, R106, 0x1f, RZ ;  /* 0x0000001f6a037819 */ /* 0x000fe400000006ff */
[----:B------:R-:W-:Y:S02]  /*4c40*/  LEA R16, R112, UR49, 0x4 ;  /* 0x0000003170107c11 */ /* 0x000fe4000f8e20ff */
[----:B------:R-:W2:Y:S02]  /*4c50*/  SYNCS.PHASECHK.TRANS64.TRYWAIT P0, [R0+URZ+0xb0], R3 ;  /* 0x0000b003000075a7 */ /* 0x000ea400080011ff */
[----:B-12---:R-:W-:Y:S05]  /*4c60*/  @!P0 BRA `(.L_x_83) ;  /* 0x0000003000688947 */ /* 0x006fea0003800000 */
.L_x_152:
[----:B------:R-:W4:Y:S01]  /*4c70*/  LDC.64 R12, c[0x0][0xb10] ;  /* 0x0002c400ff0c7b82 */ /* 0x000f220000000a00 */
[----:B------:R-:W3:Y:S01]  /*4c80*/  LDS.128 R16, [R16+0x140] ;  /* 0x0001400010107984 */ /* 0x000ee20000000c00 */
[----:B-1----:R-:W-:Y:S01]  /*4c90*/  ISETP.NE.AND P1, PT, R41, 0x1, PT ;  /* 0x000000012900780c */ /* 0x002fe20003f25270 */
[----:B--2---:R-:W-:Y:S01]  /*4ca0*/  VIADD R0, R0, 0xc0 ;  /* 0x000000c000007836 */ /* 0x004fe20000000000 */
[----:B------:R-:W-:Y:S04]  /*4cb0*/  ISETP.GE.AND P0, PT, R40, 0x1, PT ;  /* 0x000000012800780c */ /* 0x000fe80003f06270 */
[----:B------:R-:W1:Y:S01]  /*4cc0*/  LDC.64 R10, c[0x0][0xb18] ;  /* 0x0002c600ff0a7b82 */ /* 0x000e620000000a00 */
[----:B------:R-:W-:Y:S01]  /*4cd0*/  PRMT R0, RZ, 0x654, R0 ;  /* 0x00000654ff007816 */ /* 0x000fe20000000000 */
[----:B------:R-:W-:Y:S01]  /*4ce0*/  @!PT LDS RZ, [RZ] ;  /* 0x00000000fffff984 */ /* 0x000fe20000000800 */
[----:B------:R-:W-:Y:S01]  /*4cf0*/  @!PT LDS RZ, [RZ] ;  /* 0x00000000fffff984 */ /* 0x000fe20000000800 */
[----:B------:R-:W-:Y:S01]  /*4d00*/  @!PT LDS RZ, [RZ] ;  /* 0x00000000fffff984 */ /* 0x000fe20000000800 */
[----:B------:R-:W-:Y:S01]  /*4d10*/  @!PT LDS RZ, [RZ] ;  /* 0x00000000fffff984 */ /* 0x000fe20000000800 */
[----:B------:R2:W-:Y:S06]  /*4d20*/  MEMBAR.ALL.CTA ;  /* 0x0000000000007992 */ /* 0x0005ec0000008000 */
[----:B--2---:R-:W2:Y:S01]  /*4d30*/  FENCE.VIEW.ASYNC.S ;  /* 0x00000000000073c6 */ /* 0x004ea20000000000 */
[----:B------:R-:W1:Y:S08]  /*4d40*/  @!P1 LDC R14, c[0x0][0xb20] ;  /* 0x0002c800ff0e9b82 */ /* 0x000e700000000800 */
[----:B------:R-:W1:Y:S01]  /*4d50*/  @!P1 LDC R9, c[0x0][0xb0c] ;  /* 0x0002c300ff099b82 */ /* 0x000e620000000800 */
[----:B--2---:R2:W-:Y:S01]  /*4d60*/  SYNCS.ARRIVE.TRANS64.RED.A1T0 RZ, [R0+URZ], RZ ;  /* 0x000000ff00ff79a7 */ /* 0x0045e200081004ff */
[----:B---3--:R-:W-:Y:S04]  /*4d70*/  LOP3.LUT P4, RZ, R18, 0x1, RZ, 0xc0, !PT ;  /* 0x0000000112ff7812 */ /* 0x008fe8000788c0ff */
[----:B------:R-:W-:Y:S09]  /*4d80*/  P2R R111, PR, RZ, 0x10 ;  /* 0x00000010ff6f7803 */ /* 0x000ff20000000000 */
[----:B------:R-:W-:Y:S02]  /*4d90*/  @P4 MOV R45, R16 ;  /* 0x00000010002d4202 */ /* 0x000fe40000000f00 */
[----:B------:R-:W-:Y:S01]  /*4da0*/  @P4 LOP3.LUT R43, R17, 0xffff, RZ, 0xc0, !PT ;  /* 0x0000ffff112b4812 */ /* 0x000fe200078ec0ff */
[----:B--2-4-:R-:W-:Y:S06]  /*4db0*/  @!P0 BRA `(.L_x_84) ;  /* 0x0000000000a48947 */ /* 0x014fec0003800000 */
[----:B------:R-:W-:Y:S01]  /*4dc0*/  IMAD.HI.U32 R24, R98, R39, RZ ;  /* 0x0000002762187227 */ /* 0x000fe200078e00ff */
[----:B------:R-:W-:Y:S02]  /*4dd0*/  ISETP.NE.AND P0, PT, R38, 0x1, PT ;  /* 0x000000012600780c */ /* 0x000fe40003f05270 */
[----:B------:R-:W-:Y:S01]  /*4de0*/  ISETP.NE.AND P2, PT, R40, 0x1, PT ;  /* 0x000000012800780c */ /* 0x000fe20003f45270 */
[-C--:B------:R-:W-:Y:S01]  /*4df0*/  IMAD.HI.U32 R22, R99, R92.reuse, RZ ;  /* 0x0000005c63167227 */ /* 0x080fe200078e00ff */
[----:B------:R-:W-:Y:S02]  /*4e00*/  SHF.R.U32.HI R23, RZ, R97, R24 ;  /* 0x00000061ff177219 */ /* 0x000fe40000011618 */
[----:B------:R-:W-:Y:S01]  /*4e10*/  ISETP.NE.AND P3, PT, R42, 0x1, PT ;  /* 0x000000012a00780c */ /* 0x000fe20003f65270 */
[----:B------:R-:W-:Y:S01]  /*4e20*/  IMAD.HI.U32 R28, R43, R39, RZ ;  /* 0x000000272b1c7227 */ /* 0x000fe200078e00ff */
[----:B------:R-:W-:Y:S02]  /*4e30*/  SHF.R.U32.HI R22, RZ, R93, R22 ;  /* 0x0000005dff167219 */ /* 0x000fe40000011616 */
[----:B------:R-:W-:Y:S01]  /*4e40*/  SEL R3, R98, R23, !P0 ;  /* 0x0000001762037207 */ /* 0x000fe20004000000 */
[----:B------:R-:W-:Y:S01]  /*4e50*/  IMAD.HI.U32 R26, R45, R92, RZ ;  /* 0x0000005c2d1a7227 */ /* 0x000fe200078e00ff */
[----:B------:R-:W-:Y:S03]  /*4e60*/  SEL R7, R99, R22, !P3 ;  /* 0x0000001663077207 */ /* 0x000fe60005800000 */
[-C--:B------:R-:W-:Y:S01]  /*4e70*/  IMAD.HI.U32 R22, R3, R36.reuse, RZ ;  /* 0x0000002403167227 */ /* 0x080fe200078e00ff */
[----:B------:R-:W-:Y:S03]  /*4e80*/  SHF.R.U32.HI R26, RZ, R93, R26 ;  /* 0x0000005dff1a7219 */ /* 0x000fe6000001161a */
[----:B------:R-:W-:Y:S01]  /*4e90*/  IMAD.HI.U32 R24, R7, R36, RZ ;  /* 0x0000002407187227 */ /* 0x000fe200078e00ff */
[----:B------:R-:W-:Y:S02]  /*4ea0*/  @P2 SHF.R.U32.HI R3, RZ, R37, R22 ;  /* 0x00000025ff032219 */ /* 0x000fe40000011616 */
[----:B------:R-:W-:Y:S02]  /*4eb0*/  SHF.R.U32.HI R22, RZ, R97, R28 ;  /* 0x00000061ff167219 */ /* 0x000fe4000001161c */
[----:B------:R-:W-:Y:S01]  /*4ec0*/  @P2 SHF.R.U32.HI R7, RZ, R37, R24 ;  /* 0x00000025ff072219 */ /* 0x000fe20000011618 */
[C---:B------:R-:W-:Y:S01]  /*4ed0*/  IMAD R2, R40.reuse, R3, RZ ;  /* 0x0000000328027224 */ /* 0x040fe200078e02ff */
[----:B------:R-:W-:Y:S02]  /*4ee0*/  SEL R5, R43, R22, !P0 ;  /* 0x000000162b057207 */ /* 0x000fe40004000000 */
[----:B------:R-:W-:Y:S01]  /*4ef0*/  SEL R3, R45, R26, !P3 ;  /* 0x0000001a2d037207 */ /* 0x000fe20005800000 */
[----:B------:R-:W-:Y:S01]  /*4f00*/  IMAD R4, R40, R7, RZ ;  /* 0x0000000728047224 */ /* 0x000fe200078e02ff */
[C---:B------:R-:W-:Y:S01]  /*4f10*/  ISETP.GE.AND P0, PT, R5.reuse, R2, PT ;  /* 0x000000020500720c */ /* 0x040fe20003f06270 */
[----:B------:R-:W-:Y:S03]  /*4f20*/  IMAD.HI.U32 R6, R5, R36, RZ ;  /* 0x0000002405067227 */ /* 0x000fe600078e00ff */
[----:B------:R-:W-:Y:S01]  /*4f30*/  ISETP.GE.OR P0, PT, R3, R4, P0 ;  /* 0x000000040300720c */ /* 0x000fe20000706670 */
[----:B------:R-:W-:Y:S01]  /*4f40*/  IMAD.MOV R4, RZ, RZ, -R3 ;  /* 0x000000ffff047224 */ /* 0x000fe200078e0a03 */
[-C--:B------:R-:W-:Y:S03]  /*4f50*/  SHF.R.U32.HI R6, RZ, R37.reuse, R6 ;  /* 0x00000025ff067219 */ /* 0x080fe60000011606 */
[----:B------:R-:W-:Y:S01]  /*4f60*/  IMAD R45, R42, R4, R45 ;  /* 0x000000042a2d7224 */ /* 0x000fe200078e022d */
[----:B------:R-:W-:Y:S05]  /*4f70*/  SEL R15, R5, R6, !P2 ;  /* 0x00000006050f7207 */ /* 0x000fea0005000000 */
[----:B------:R-:W-:Y:S02]  /*4f80*/  IMAD.MOV R6, RZ, RZ, -R15 ;  /* 0x000000ffff067224 */ /* 0x000fe400078e0a0f */
[C---:B------:R-:W-:Y:S04]  /*4f90*/  @!P0 IMAD.HI.U32 R2, R3.reuse, R36, RZ ;  /* 0x0000002403028227 */ /* 0x040fe800078e00ff */
[----:B------:R-:W-:Y:S01]  /*4fa0*/  IMAD R6, R40, R6, R5 ;  /* 0x0000000628067224 */ /* 0x000fe200078e0205 */
[----:B------:R-:W-:Y:S04]  /*4fb0*/  @!P0 SHF.R.U32.HI R2, RZ, R37, R2 ;  /* 0x00000025ff028219 */ /* 0x000fe80000011602 */
[----:B------:R-:W-:Y:S02]  /*4fc0*/  @!P0 SEL R0, R3, R2, !P2 ;  /* 0x0000000203008207 */ /* 0x000fe40005000000 */
[----:B------:R-:W-:Y:S02]  /*4fd0*/  IADD3 R2, PT, PT, -R5, RZ, RZ ;  /* 0x000000ff05027210 */ /* 0x000fe40007ffe1ff */
[----:B------:R-:W-:Y:S01]  /*4fe0*/  @!P0 IADD3 R8, PT, PT, R15, -R0, RZ ;  /* 0x800000000f088210 */ /* 0x000fe20007ffe0ff */
[----:B------:R-:W-:Y:S02]  /*4ff0*/  @!P0 IMAD R0, R7, R6, R0 ;  /* 0x0000000607008224 */ /* 0x000fe400078e0200 */
[----:B------:R-:W-:Y:S02]  /*5000*/  IMAD R43, R38, R2, R43 ;  /* 0x00000002262b7224 */ /* 0x000fe400078e022b */
[----:B------:R-:W-:Y:S02]  /*5010*/  @!P0 IMAD R5, R8, R40, R3 ;  /* 0x0000002808058224 */ /* 0x000fe400078e0203 */
[----:B------:R-:W-:Y:S04]  /*5020*/  @!P0 IMAD.MOV.U32 R3, RZ, RZ, R0 ;  /* 0x000000ffff038224 */ /* 0x000fe800078e0000 */
[----:B------:R-:W-:Y:S02]  /*5030*/  IMAD R45, R3, R42, R45 ;  /* 0x0000002a032d7224 */ /* 0x000fe400078e022d */
[----:B------:R-:W-:Y:S07]  /*5040*/  IMAD R43, R5, R38, R43 ;  /* 0x00000026052b7224 */ /* 0x000fee00078e022b */
.L_x_84:
[----:B-1----:R-:W-:Y:S01]  /*5050*/  @!P1 ISETP.NE.AND P0, PT, R10, 0x1, PT ;  /* 0x000000010a00980c */ /* 0x002fe20003f05270 */
[----:B------:R-:W-:Y:S01]  /*5060*/  @!P1 IMAD.HI.U32 R0, R45, R12, RZ ;  /* 0x0000000c2d009227 */ /* 0x000fe200078e00ff */
[----:B------:R-:W-:Y:S01]  /*5070*/  @!P1 ISETP.NE.AND P2, PT, R9, 0x1, PT ;  /* 0x000000010900980c */ /* 0x000fe20003f45270 */
[----:B------:R-:W-:Y:S01]  /*5080*/  ULOP3.LUT UP0, URZ, UR48, 0x1b0, URZ, 0xc0, !UPT ;  /* 0x000001b030ff7892 */ /* 0x000fe2000f80c0ff */
[----:B------:R-:W-:Y:S01]  /*5090*/  R2UR UR42, R21 ;  /* 0x00000000152a72ca */ /* 0x000fe200000e0000 */
[----:B------:R-:W-:Y:S01]  /*50a0*/  @!P1 IMAD.HI.U32 R3, R43, R11, RZ ;  /* 0x0000000b2b039227 */ /* 0x000fe200078e00ff */
[----:B------:R-:W-:Y:S02]  /*50b0*/  @!P1 SHF.R.U32.HI R0, RZ, R13, R0 ;  /* 0x0000000dff009219 */ /* 0x000fe40000011600 */
[----:B------:R-:W-:Y:S01]  /*50c0*/  R2UR UR41, R20 ;  /* 0x00000000142972ca */ /* 0x000fe200000e0000 */
[----:B------:R-:W-:Y:S01]  /*50d0*/  VIADD R112, R112, 0x1 ;  /* 0x0000000170707836 */ /* 0x000fe20000000000 */
[----:B------:R-:W-:Y:S02]  /*50e0*/  @!P1 SHF.R.U32.HI R2, RZ, R14, R3 ;  /* 0x0000000eff029219 */ /* 0x000fe40000011603 */
[----:B------:R-:W-:Y:S02]  /*50f0*/  @!P1 SEL R3, R45, R0, !P2 ;  /* 0x000000002d039207 */ /* 0x000fe40005000000 */
[----:B------:R-:W-:Y:S02]  /*5100*/  @!P1 SEL R2, R43, R2, !P0 ;  /* 0x000000022b029207 */ /* 0x000fe40004000000 */
[----:B------:R-:W-:Y:S01]  /*5110*/  @P4 SHF.R.U32.HI R103, RZ, 0x10, R17 ;  /* 0x00000010ff674819 */ /* 0x000fe20000011611 */
[----:B------:R-:W-:Y:S02]  /*5120*/  USHF.L.U32 UR42, UR42, 0x6, URZ ;  /* 0x000000062a2a7899 */ /* 0x000fe400080006ff */
[----:B------:R-:W-:Y:S02]  /*5130*/  @!P1 IMAD.IADD R0, R2, 0x1, -R3 ;  /* 0x0000000102009824 */ /* 0x000fe400078e0a03 */
[----:B------:R-:W-:Y:S01]  /*5140*/  @!P1 IMAD.IADD R2, R3, 0x1, -R2 ;  /* 0x0000000103029824 */ /* 0x000fe200078e0a02 */
[----:B------:R-:W-:Y:S01]  /*5150*/  USHF.L.U32 UR41, UR41, 0x7, URZ ;  /* 0x0000000729297899 */ /* 0x000fe200080006ff */
[----:B------:R-:W-:Y:S02]  /*5160*/  @!P1 IMAD R45, R0, R9, R45 ;  /* 0x00000009002d9224 */ /* 0x000fe400078e022d */
[----:B------:R-:W-:Y:S01]  /*5170*/  @!P1 IMAD R43, R2, R10, R43 ;  /* 0x0000000a022b9224 */ /* 0x000fe200078e022b */
[----:B------:R-:W-:Y:S08]  /*5180*/  BRA.U !UP0, `(.L_x_85) ;  /* 0x0000000108407547 */ /* 0x000ff0000b800000 */
[----:B------:R-:W1:Y:S01]  /*5190*/  LDCU.64 UR8, c[0x4][0x80] ;  /* 0x01001000ff0877ac */ /* 0x000e620008000a00 */
[----:B------:R-:W-:Y:S01]  /*51a0*/  MOV R3, 0x0 ;  /* 0x0000000000037802 */ /* 0x000fe20000000f00 */
[----:B------:R-:W-:Y:S02]  /*51b0*/  HFMA2 R12, -RZ, RZ, 0, 5.9604644775390625e-08 ;  /* 0x00000001ff0c7431 */ /* 0x000fe400000001ff */
[----:B------:R-:W-:Y:S02]  /*51c0*/  IMAD.MOV.U32 R8, RZ, RZ, 0x70 ;  /* 0x00000070ff087424 */ /* 0x000fe400078e00ff */
[----:B------:R-:W-:Y:S01]  /*51d0*/  IMAD.MOV.U32 R13, RZ, RZ, RZ ;  /* 0x000000ffff0d7224 */ /* 0x000fe200078e00ff */
[----:B------:R-:W2:Y:S01]  /*51e0*/  LDCU.64 UR6, c[0x4][0x88] ;  /* 0x01001100ff0677ac */ /* 0x000ea20008000a00 */
[----:B------:R-:W3:Y:S01]  /*51f0*/  LDC.64 R2, c[0x4][R3] ;  /* 0x0100000003027b82 */ /* 0x000ee20000000a00 */
[----:B------:R-:W4:Y:S01]  /*5200*/  LDCU.64 UR4, c[0x4][0x8] ;  /* 0x01000100ff0477ac */ /* 0x000f220008000a00 */
[----:B-1----:R-:W-:Y:S01]  /*5210*/  MOV R5, UR9 ;  /* 0x0000000900057c02 */ /* 0x002fe20008000f00 */
[----:B------:R-:W-:Y:S01]  /*5220*/  IMAD.U32 R4, RZ, RZ, UR8 ;  /* 0x00000008ff047e24 */ /* 0x000fe2000f8e00ff */
[----:B--2---:R-:W-:Y:S01]  /*5230*/  MOV R7, UR7 ;  /* 0x0000000700077c02 */ /* 0x004fe20008000f00 */
[----:B------:R-:W-:Y:S01]  /*5240*/  IMAD.U32 R6, RZ, RZ, UR6 ;  /* 0x00000006ff067e24 */ /* 0x000fe2000f8e00ff */
[----:B----4-:R-:W-:Y:S01]  /*5250*/  MOV R11, UR5 ;  /* 0x00000005000b7c02 */ /* 0x010fe20008000f00 */
[----:B------:R-:W-:Y:S02]  /*5260*/  IMAD.U32 R10, RZ, RZ, UR4 ;  /* 0x00000004ff0a7e24 */ /* 0x000fe4000f8e00ff */
[----:B------:R-:W-:Y:S07]  /*5270*/  LEPC R20, `(.L_x_85) ;  /* 0x000000001014794e */ /* 0x000fee0000000000 */
[----:B---3-5:R-:W-:Y:S05]  /*5280*/  CALL.ABS.NOINC R2 ;  /* 0x0000000002007343 */ /* 0x028fea0003c00000 */
.L_x_85:
[----:B------:R-:W-:Y:S01]  /*5290*/  LOP3.LUT P0, RZ, R109, 0x1b0, RZ, 0xc0, !PT ;  /* 0x000001b06dff7812 */ /* 0x000fe2000780c0ff */
[----:B------:R-:W-:Y:S11]  /*52a0*/  BSSY.RECONVERGENT B6, `(.L_x_86) ;  /* 0x0000013000067945 */ /* 0x000ff60003800200 */
[----:B------:R-:W-:Y:S01]  /*52b0*/  @!UPT UIADD3 URZ, UPT, UPT, URZ, URZ, URZ ;  /* 0x000000fffffff290 */ /* 0x000fe2000fffe0ff */
[----:B------:R-:W-:Y:S05]  /*52c0*/  @!P0 BRA `(.L_x_87) ;  /* 0x0000000000408947 */ /* 0x000fea0003800000 */
        /* <DEDUP_REMOVED lines=16> */
.L_x_87:
[----:B------:R-:W-:Y:S05]  /*53d0*/  BSYNC.RECONVERGENT B6 ;  /* 0x0000000000067941 */ /* 0x000fea0003800200 */
.L_x_86:
[----:B------:R-:W-:Y:S01]  /*53e0*/  ISETP.NE.U32.AND P4, PT, R90, RZ, PT ;  /* 0x000000ff5a00720c */ /* 0x000fe20003f85070 */
[----:B------:R-:W-:Y:S01]  /*53f0*/  UISETP.NE.AND UP2, UPT, UR50, URZ, UPT ;  /* 0x000000ff3200728c */ /* 0x000fe2000bf45270 */
[----:B------:R-:W-:Y:S01]  /*5400*/  ISETP.NE.U32.AND P2, PT, RZ, UR38, PT ;  /* 0x00000026ff007c0c */ /* 0x000fe2000bf45070 */
[----:B------:R-:W-:Y:S01]  /*5410*/  UISETP.NE.U32.AND UP1, UPT, UR44, URZ, UPT ;  /* 0x000000ff2c00728c */ /* 0x000fe2000bf25070 */
[----:B------:R-:W-:Y:S01]  /*5420*/  ISETP.NE.AND.EX P4, PT, R91, RZ, PT, P4 ;  /* 0x000000ff5b00720c */ /* 0x000fe20003f85340 */
[----:B------:R-:W-:Y:S01]  /*5430*/  UPLOP3.LUT UP0, UPT, UPT, UPT, UPT, 0x40, 0x4 ;  /* 0x000000000004789c */ /* 0x000fe20003f0e870 */
[----:B------:R-:W-:Y:S01]  /*5440*/  ISETP.NE.AND.EX P2, PT, RZ, UR39, PT, P2 ;  /* 0x00000027ff007c0c */ /* 0x000fe2000bf45320 */
[----:B------:R-:W-:Y:S01]  /*5450*/  UISETP.NE.AND.EX UP1, UPT, UR45, URZ, UPT, UP1 ;  /* 0x000000ff2d00728c */ /* 0x000fe2000bf25310 */
[----:B------:R-:W-:Y:S04]  /*5460*/  PLOP3.LUT P1, PT, PT, PT, UP2, 0x80, 0x8 ;  /* 0x000000000008781c */ /* 0x000fe80003f2f028 */
[----:B------:R-:W-:Y:S06]  /*5470*/  @UP2 UPLOP3.LUT UP0, UPT, UPT, UPT, UP1, 0x80, 0x8 ;  /* 0x000000000008289c */ /* 0x000fec0003f0f010 */
[----:B------:R-:W-:Y:S01]  /*5480*/  PLOP3.LUT P0, PT, PT, PT, UP0, 0x80, 0x8 ;  /* 0x000000000008781c */ /* 0x000fe20003f0f008 */
[----:B------:R-:W-:Y:S01]  /*5490*/  @!UPT UIADD3 URZ, UPT, UPT, URZ, URZ, URZ ;  /* 0x000000fffffff290 */ /* 0x000fe2000fffe0ff */
[----:B------:R-:W-:Y:S11]  /*54a0*/  BRA.U !UP1, `(.L_x_88) ;  /* 0x0000000109387547 */ /* 0x000ff6000b800000 */
[----:B------:R-:W-:Y:S01]  /*54b0*/  UISETP.NE.U32.AND UP0, UPT, UR38, URZ, UPT ;  /* 0x000000ff2600728c */ /* 0x000fe2000bf05070 */
[----:B------:R-:W-:Y:S02]  /*54c0*/  HFMA2 R0, -RZ, RZ, 0, 5.9604644775390625e-08 ;  /* 0x00000001ff007431 */ /* 0x000fe400000001ff */
[----:B------:R-:W-:Y:S01]  /*54d0*/  IMAD.MOV.U32 R95, RZ, RZ, 0x1 ;  /* 0x00000001ff5f7424 */ /* 0x000fe200078e00ff */
[----:B------:R-:W-:Y:S06]  /*54e0*/  UISETP.NE.AND.EX UP0, UPT, UR39, URZ, UPT, UP0 ;  /* 0x000000ff2700728c */ /* 0x000fec000bf05300 */
[----:B------:R-:W-:Y:S05]  /*54f0*/  PLOP3.LUT P3, PT, PT, PT, UP0, 0x80, 0x8 ;  /* 0x000000000008781c */ /* 0x000fea0003f6f008 */
[----:B------:R-:W1:Y:S01]  /*5500*/  @UP0 LDCU.64 UR6, c[0x0][0x888] ;  /* 0x00011100ff0607ac */ /* 0x000e620008000a00 */
[----:B------:R-:W-:Y:S07]  /*5510*/  @UP0 UIMAD UR4, UR36, UR44, URZ ;  /* 0x0000002c240402a4 */ /* 0x000fee000f8e02ff */
[----:B------:R-:W-:Y:S01]  /*5520*/  @!P3 PRMT R95, R0, 0x7610, R95 ;  /* 0x00007610005fb816 */ /* 0x000fe2000000005f */
[----:B-1----:R-:W-:Y:S03]  /*5530*/  @UP0 UIMAD.WIDE UR6, UR4, 0x4, UR6 ;  /* 0x00000004040608a5 */ /* 0x002fe6000f8e0206 */
[----:B------:R-:W1:Y:S03]  /*5540*/  @!UP0 LDCU UR4, c[0x0][0x880] ;  /* 0x00011000ff0487ac */ /* 0x000e660008000800 */
[----:B------:R-:W-:Y:S01]  /*5550*/  IMAD.U32 R2, RZ, RZ, UR6 ;  /* 0x00000006ff027e24 */ /* 0x000fe2000f8e00ff */
[----:B------:R-:W-:Y:S05]  /*5560*/  MOV R3, UR7 ;  /* 0x0000000700037c02 */ /* 0x000fea0008000f00 */
[----:B-----5:R2:W5:Y:S02]  /*5570*/  @P3 LDG.E R49, desc[UR46][R2.64] ;  /* 0x0000002e02313981 */ /* 0x020564000c1e1900 */
[----:B-12---:R-:W-:Y:S02]  /*5580*/  @!P3 IMAD.U32 R49, RZ, RZ, UR4 ;  /* 0x00000004ff31be24 */ /* 0x006fe4000f8e00ff */
.L_x_88:
[----:B------:R-:W-:Y:S05]  /*5590*/  @!P4 BRA `(.L_x_89) ;  /* 0x000000000020c947 */ /* 0x000fea0003800000 */
[----:B------:R-:W-:Y:S04]  /*55a0*/  ISETP.NE.U32.AND P3, PT, R88, RZ, PT ;  /* 0x000000ff5800720c */ /* 0x000fe80003f65070 */
[----:B------:R-:W-:Y:S11]  /*55b0*/  ISETP.NE.AND.EX P3, PT, R89, RZ, PT, P3 ;  /* 0x000000ff5900720c */ /* 0x000ff60003f65330 */
[----:B------:R-:W-:Y:S02]  /*55c0*/  @!UPT UIADD3 URZ, UPT, UPT, URZ, URZ, URZ ;  /* 0x000000fffffff290 */ /* 0x000fe4000fffe0ff */
[----:B------:R-:W1:Y:S01]  /*55d0*/  @P3 LDC.64 R2, c[0x0][0x8a8] ;  /* 0x00022a00ff023b82 */ /* 0x000e620000000a00 */
[----:B------:R-:W-:Y:S04]  /*55e0*/  @P3 IMAD R0, R90, UR36, RZ ;  /* 0x000000245a003c24 */ /* 0x000fe8000f8e02ff */
[----:B-1----:R-:W-:Y:S05]  /*55f0*/  @P3 IMAD.WIDE R2, R0, 0x4, R2 ;  /* 0x0000000400023825 */ /* 0x002fea00078e0202 */
[----:B-----5:R1:W5:Y:S02]  /*5600*/  @P3 LDG.E R47, desc[UR46][R2.64] ;  /* 0x0000002e022f3981 */ /* 0x020364000c1e1900 */
[----:B-1----:R-:W2:Y:S02]  /*5610*/  @!P3 LDC R47, c[0x0][0x8a0] ;  /* 0x00022800ff2fbb82 */ /* 0x002ea40000000800 */
.L_x_89:
[----:B-----5:R-:W-:Y:S01]  /*5620*/  FSETP.NEU.AND P4, PT, R49, RZ, PT ;  /* 0x000000ff3100720b */ /* 0x020fe20003f8d000 */
[----:B------:R-:W-:Y:S01]  /*5630*/  BSSY B1, `(.L_x_90) ;  /* 0x0000042000017945 */ /* 0x000fe20003800000 */
[----:B------:R-:W-:Y:S01]  /*5640*/  SEL R7, RZ, 0xffffffff, P2 ;  /* 0xffffffffff077807 */ /* 0x000fe20001000000 */
[----:B------:R-:W-:Y:S01]  /*5650*/  IMAD.MOV.U32 R115, RZ, RZ, 0x1 ;  /* 0x00000001ff737424 */ /* 0x000fe200078e00ff */
[----:B------:R-:W-:Y:S02]  /*5660*/  LOP3.LUT P3, RZ, R95, 0xff, RZ, 0xc0, !PT ;  /* 0x000000ff5fff7812 */ /* 0x000fe4000786c0ff */
[----:B------:R-:W-:Y:S02]  /*5670*/  CS2R R86, SRZ ;  /* 0x0000000000567805 */ /* 0x000fe4000001ff00 */
[----:B------:R-:W-:Y:S02]  /*5680*/  @P1 SEL R4, RZ, 0xffffffff, P4 ;  /* 0xffffffffff041807 */ /* 0x000fe40002000000 */
[----:B------:R-:W-:Y:S02]  /*5690*/  CS2R R84, SRZ ;  /* 0x0000000000547805 */ /* 0x000fe4000001ff00 */
[----:B------:R-:W-:Y:S02]  /*56a0*/  LEA R0, R105, UR49, 0x3 ;  /* 0x0000003169007c11 */ /* 0x000fe4000f8e18ff */
[----:B------:R-:W-:Y:S02]  /*56b0*/  CS2R R82, SRZ ;  /* 0x0000000000527805 */ /* 0x000fe4000001ff00 */
[----:B------:R-:W-:Y:S02]  /*56c0*/  @P0 SEL R4, R7, R4, !P3 ;  /* 0x0000000407040207 */ /* 0x000fe40005800000 */
[----:B------:R-:W-:Y:S02]  /*56d0*/  CS2R R80, SRZ ;  /* 0x0000000000507805 */ /* 0x000fe4000001ff00 */
[----:B------:R-:W-:Y:S02]  /*56e0*/  LEA R113, R44, UR49, 0x3 ;  /* 0x000000312c717c11 */ /* 0x000fe4000f8e18ff */
[----:B------:R-:W-:Y:S02]  /*56f0*/  @P1 LOP3.LUT R4, R4, 0x1, RZ, 0xc0, !PT ;  /* 0x0000000104041812 */ /* 0x000fe400078ec0ff */
[----:B------:R-:W-:Y:S02]  /*5700*/  SHF.L.U32 R2, R107, 0x1f, RZ ;  /* 0x0000001f6b027819 */ /* 0x000fe400000006ff */
[----:B------:R-:W-:Y:S02]  /*5710*/  ISETP.NE.U32.OR P6, PT, R4, 0x1, !P1 ;  /* 0x000000010400780c */ /* 0x000fe40004fc5470 */
[----:B------:R-:W-:Y:S02]  /*5720*/  PLOP3.LUT P2, PT, PT, PT, UP1, 0x80, 0x8 ;  /* 0x000000000008781c */ /* 0x000fe40003f4f018 */
[----:B------:R-:W-:Y:S02]  /*5730*/  LEA.HI R5, R44, R44, RZ, 0x1 ;  /* 0x0000002c2c057211 */ /* 0x000fe400078f08ff */
[----:B------:R-:W-:Y:S02]  /*5740*/  SEL R4, RZ, 0xffffffff, P4 ;  /* 0xffffffffff047807 */ /* 0x000fe40002000000 */
[----:B------:R-:W-:Y:S01]  /*5750*/  P2R R114, PR, RZ, 0x40 ;  /* 0x00000040ff727803 */ /* 0x000fe20000000000 */
[C---:B------:R-:W-:Y:S01]  /*5760*/  IMAD.SHL.U32 R3, R5.reuse, 0x40, RZ ;  /* 0x0000004005037824 */ /* 0x040fe200078e00ff */
[----:B------:R-:W-:Y:S03]  /*5770*/  LOP3.LUT R5, R5, 0xffe, RZ, 0xc0, !PT ;  /* 0x00000ffe05057812 */ /* 0x000fe600078ec0ff */
[----:B------:R-:W-:Y:S02]  /*5780*/  @P6 SHF.L.U32 R9, R104, 0x1f, RZ ;  /* 0x0000001f68096819 */ /* 0x000fe400000006ff */
[----:B------:R-:W-:Y:S01]  /*5790*/  @P2 SEL R4, R7, R4, !P3 ;  /* 0x0000000407042207 */ /* 0x000fe20005800000 */
[----:B------:R-:W-:Y:S01]  /*57a0*/  IMAD.IADD R48, R44, 0x1, -R5 ;  /* 0x000000012c307824 */ /* 0x000fe200078e0a05 */
[----:B------:R-:W1:Y:S01]  /*57b0*/  @P6 SYNCS.PHASECHK.TRANS64.TRYWAIT P1, [R0+URZ+0x80], R9 ;  /* 0x00008009000065a7 */ /* 0x000e6200080211ff */
[----:B------:R-:W-:Y:S02]  /*57c0*/  LOP3.LUT R3, R3, 0xffffff80, RZ, 0xc0, !PT ;  /* 0xffffff8003037812 */ /* 0x000fe400078ec0ff */
[----:B------:R-:W-:Y:S03]  /*57d0*/  LOP3.LUT R4, R4, 0x1, RZ, 0xc0, !PT ;  /* 0x0000000104047812 */ /* 0x000fe600078ec0ff */
[----:B------:R-:W-:Y:S01]  /*57e0*/  IMAD.IADD R3, R46, 0x1, R3 ;  /* 0x000000012e037824 */ /* 0x000fe200078e0203 */
[----:B------:R-:W-:Y:S03]  /*57f0*/  ISETP.NE.U32.AND P5, PT, R4, 0x1, PT ;  /* 0x000000010400780c */ /* 0x000fe60003fa5070 */
[----:B------:R-:W-:Y:S01]  /*5800*/  IMAD R48, R48, 0x100000, R3 ;  /* 0x0010000030307824 */ /* 0x000fe200078e0203 */
[----:B------:R-:W-:Y:S01]  /*5810*/  P2R R124, PR, RZ, 0x20 ;  /* 0x00000020ff7c7803 */ /* 0x000fe20000000000 */
[----:B------:R3:W4:Y:S01]  /*5820*/  SYNCS.PHASECHK.TRANS64.TRYWAIT P0, [R113+URZ+0xd0], R2 ;  /* 0x0000d002710075a7 */ /* 0x00072200080011ff */
[----:B-1----:R-:W-:Y:S01]  /*5830*/  @P6 SEL R115, RZ, 0x1, !P1 ;  /* 0x00000001ff736807 */ /* 0x002fe20004800000 */
[----:B---3--:R-:W-:Y:S06]  /*5840*/  @!P6 BRA `(.L_x_91) ;  /* 0x000000000080e947 */ /* 0x008fec0003800000 */
[----:B------:R-:W-:Y:S01]  /*5850*/  @P5 IMAD R5, R105, 0x1000, R100 ;  /* 0x0000100069055824 */ /* 0x000fe200078e0264 */
[----:B------:R-:W-:Y:S01]  /*5860*/  ISETP.NE.AND P1, PT, R115, RZ, PT ;  /* 0x000000ff7300720c */ /* 0x000fe20003f25270 */
[----:B------:R-:W-:Y:S01]  /*5870*/  BSSY B0, `(.L_x_92) ;  /* 0x000000b000007945 */ /* 0x000fe20003800000 */
[----:B------:R-:W-:Y:S01]  /*5880*/  CS2R R82, SRZ ;  /* 0x0000000000527805 */ /* 0x000fe2000001ff00 */
[----:B------:R-:W-:Y:S01]  /*5890*/  @P5 VIADD R4, R5, UR49 ;  /* 0x0000003105045c36 */ /* 0x000fe20008000000 */
[----:B------:R-:W-:Y:S02]  /*58a0*/  CS2R R80, SRZ ;  /* 0x0000000000507805 */ /* 0x000fe4000001ff00 */
[----:B------:R-:W-:Y:S02]  /*58b0*/  CS2R R86, SRZ ;  /* 0x0000000000567805 */ /* 0x000fe4000001ff00 */
[----:B------:R-:W-:Y:S01]  /*58c0*/  CS2R R84, SRZ ;  /* 0x0000000000547805 */ /* 0x000fe2000001ff00 */
[----:B------:R-:W-:Y:S04]  /*58d0*/  @P5 IMAD R4, R108, -0x10, R4 ;  /* 0xfffffff06c045824 */ /* 0x000fe800078e0204 */
[----:B------:R-:W-:Y:S05]  /*58e0*/  @P1 BRA `(.L_x_93) ;  /* 0x00000000000c1947 */ /* 0x000fea0003800000 */
[----:B------:R-:W-:Y:S04]  /*58f0*/  SHF.L.U32 R3, R104, 0x1f, RZ ;  /* 0x0000001f68037819 */ /* 0x000fe800000006ff */
[----:B------:R-:W1:Y:S02]  /*5900*/  SYNCS.PHASECHK.TRANS64.TRYWAIT P1, [R0+URZ+0x80], R3 ;  /* 0x00008003000075a7 */ /* 0x000e6400080211ff */
[----:B-1----:R-:W-:Y:S05]  /*5910*/  @!P1 BRA `(.L_x_94) ;  /* 0x0000002400509947 */ /* 0x002fea0003800000 */
.L_x_93:
[----:B------:R-:W-:Y:S05]  /*5920*/  BSYNC B0 ;  /* 0x0000000000007941 */ /* 0x000fea0003800000 */
.L_x_92:
[----:B------:R-:W-:Y:S01]  /*5930*/  ISETP.NE.AND P1, PT, R124, RZ, PT ;  /* 0x000000ff7c00720c */ /* 0x000fe20003f25270 */
[----:B-1----:R-:W-:Y:S02]  /*5940*/  VIADD R3, R0, 0x90 ;  /* 0x0000009000037836 */ /* 0x002fe40000000000 */
[----:B------:R-:W-:Y:S02]  /*5950*/  IMAD.U32 R0, RZ, RZ, UR37 ;  /* 0x00000025ff007e24 */ /* 0x000fe4000f8e00ff */
[----:B------:R-:W-:Y:S03]  /*5960*/  VIADD R105, R105, 0x1 ;  /* 0x0000000169697836 */ /* 0x000fe60000000000 */
[----:B------:R-:W-:Y:S05]  /*5970*/  PRMT R0, R0, 0x654, R3 ;  /* 0x0000065400007816 */ /* 0x000fea0000000003 */
[----:B------:R1:W3:Y:S04]  /*5980*/  @P1 LDS.128 R80, [R5+UR49+0x200] ;  /* 0x0002003105501984 */ /* 0x0002e80008000c00 */
[----:B------:R1:W1:Y:S01]  /*5990*/  @P1 LDS.128 R84, [R4+0x210] ;  /* 0x0002100004541984 */ /* 0x0002620000000c00 */
[C---:B------:R-:W-:Y:S01]  /*59a0*/  ISETP.NE.AND P1, PT, R105.reuse, 0x2, PT ;  /* 0x000000026900780c */ /* 0x040fe20003f25270 */
[----:B------:R-:W-:Y:S01]  /*59b0*/  @!PT LDS RZ, [RZ] ;  /* 0x00000000fffff984 */ /* 0x000fe20000000800 */
[----:B------:R-:W-:Y:S01]  /*59c0*/  @!PT LDS RZ, [RZ] ;  /* 0x00000000fffff984 */ /* 0x000fe20000000800 */
[----:B------:R-:W-:Y:S01]  /*59d0*/  @!PT LDS RZ, [RZ] ;  /* 0x00000000fffff984 */ /* 0x000fe20000000800 */
[----:B------:R-:W-:Y:S01]  /*59e0*/  @!PT LDS RZ, [RZ] ;  /* 0x00000000fffff984 */ /* 0x000fe20000000800 */
[----:B------:R5:W-:Y:S06]  /*59f0*/  MEMBAR.ALL.CTA ;  /* 0x0000000000007992 */ /* 0x000bec0000008000 */
[----:B-----5:R-:W5:Y:S01]  /*5a00*/  FENCE.VIEW.ASYNC.S ;  /* 0x00000000000073c6 */ /* 0x020f620000000000 */
[----:B------:R-:W-:Y:S02]  /*5a10*/  SEL R3, RZ, 0x1, P1 ;  /* 0x00000001ff037807 */ /* 0x000fe40000800000 */
[----:B------:R-:W-:Y:S02]  /*5a20*/  SEL R105, R105, RZ, P1 ;  /* 0x000000ff69697207 */ /* 0x000fe40000800000 */
[----:B------:R-:W-:Y:S01]  /*5a30*/  LOP3.LUT R104, R104, R3, RZ, 0x3c, !PT ;  /* 0x0000000368687212 */ /* 0x000fe200078e3cff */
[----:B-----5:R1:W-:Y:S06]  /*5a40*/  SYNCS.ARRIVE.TRANS64.RED.A1T0 RZ, [R0+URZ], RZ ;  /* 0x000000ff00ff79a7 */ /* 0x0203ec00081004ff */
.L_x_91:
[----:B------:R-:W-:Y:S05]  /*5a50*/  BSYNC B1 ;  /* 0x0000000000017941 */ /* 0x000fea0003800000 */
.L_x_90:
[----:B-1----:R-:W-:Y:S04]  /*5a60*/  SHF.R.U32.HI R0, RZ, 0x15, R48 ;  /* 0x00000015ff007819 */ /* 0x002fe80000011630 */
[----:B------:R-:W-:Y:S01]  /*5a70*/  LOP3.LUT P1, RZ, R0, 0x3, R101, 0x48, !PT ;  /* 0x0000000300ff7812 */ /* 0x000fe20007824865 */
[----:B------:R-:W-:Y:S01]  /*5a80*/  @!UPT UIADD3 URZ, UPT, UPT, URZ, URZ, URZ ;  /* 0x000000fffffff290 */ /* 0x000fe2000fffe0ff */
[----:B----4-:R-:W-:Y:S11]  /*5a90*/  @P0 BRA `(.L_x_95) ;  /* 0x0000000000080947 */ /* 0x010ff60003800000 */
[----:B------:R-:W1:Y:S02]  /*5aa0*/  SYNCS.PHASECHK.TRANS64.TRYWAIT P0, [R113+URZ+0xd0], R2 ;  /* 0x0000d002710075a7 */ /* 0x000e6400080011ff */
[----:B-1----:R-:W-:Y:S05]  /*5ab0*/  @!P0 BRA `(.L_x_96) ;  /* 0x0000002000fc8947 */ /* 0x002fea0003800000 */
.L_x_95:
[----:B------:R-:W-:Y:S05]  /*5ac0*/  @!P1 BRA `(.L_x_97) ;  /* 0x0000000000409947 */ /* 0x000fea0003800000 */
[----:B------:R-:W4:Y:S01]  /*5ad0*/  LDCU.64 UR8, c[0x4][0x70] ;  /* 0x01000e00ff0877ac */ /* 0x000f220008000a00 */
[----:B------:R-:W-:Y:S01]  /*5ae0*/  MOV R3, 0x0 ;  /* 0x0000000000037802 */ /* 0x000fe20000000f00 */
[----:B------:R-:W-:Y:S02]  /*5af0*/  HFMA2 R12, -RZ, RZ, 0, 5.9604644775390625e-08 ;  /* 0x00000001ff0c7431 */ /* 0x000fe400000001ff */
[----:B------:R-:W-:Y:S02]  /*5b00*/  IMAD.MOV.U32 R8, RZ, RZ, 0x192 ;  /* 0x00000192ff087424 */ /* 0x000fe400078e00ff */
[----:B------:R-:W-:Y:S01]  /*5b10*/  IMAD.MOV.U32 R13, RZ, RZ, RZ ;  /* 0x000000ffff0d7224 */ /* 0x000fe200078e00ff */
[----:B------:R-:W5:Y:S01]  /*5b20*/  LDCU.64 UR6, c[0x4][0x78] ;  /* 0x01000f00ff0677ac */ /* 0x000f620008000a00 */
[----:B-1----:R-:W1:Y:S01]  /*5b30*/  LDC.64 R2, c[0x4][R3] ;  /* 0x0100000003027b82 */ /* 0x002e620000000a00 */
[----:B------:R-:W2:Y:S01]  /*5b40*/  LDCU.64 UR4, c[0x4][0x10] ;  /* 0x01000200ff0477ac */ /* 0x000ea20008000a00 */
[----:B----4-:R-:W-:Y:S01]  /*5b50*/  MOV R5, UR9 ;  /* 0x0000000900057c02 */ /* 0x010fe20008000f00 */
[----:B------:R-:W-:Y:S01]  /*5b60*/  IMAD.U32 R4, RZ, RZ, UR8 ;  /* 0x00000008ff047e24 */ /* 0x000fe2000f8e00ff */
[----:B-----5:R-:W-:Y:S01]  /*5b70*/  MOV R7, UR7 ;  /* 0x0000000700077c02 */ /* 0x020fe20008000f00 */
[----:B------:R-:W-:Y:S01]  /*5b80*/  IMAD.U32 R6, RZ, RZ, UR6 ;  /* 0x00000006ff067e24 */ /* 0x000fe2000f8e00ff */
[----:B--2---:R-:W-:Y:S01]  /*5b90*/  MOV R11, UR5 ;  /* 0x00000005000b7c02 */ /* 0x004fe20008000f00 */
[----:B------:R-:W-:Y:S02]  /*5ba0*/  IMAD.U32 R10, RZ, RZ, UR4 ;  /* 0x00000004ff0a7e24 */ /* 0x000fe4000f8e00ff */
[----:B------:R-:W-:Y:S07]  /*5bb0*/  LEPC R20, `(.L_x_97) ;  /* 0x000000001014794e */ /* 0x000fee0000000000 */
[----:B-1-3--:R-:W-:Y:S05]  /*5bc0*/  CALL.ABS.NOINC R2 ;  /* 0x0000000002007343 */ /* 0x00afea0003c00000 */
.L_x_97:
[-C--:B---3--:R-:W-:Y:S01]  /*5bd0*/  F2FP.F16.E4M3.UNPACK_B R51, R80.reuse ;  /* 0x00000050ff33723e */ /* 0x088fe200020006ff */
[----:B------:R-:W-:Y:S05]  /*5be0*/  WARPSYNC.ALL ;  /* 0x0000000000007948 */ /* 0x000fea0003800000 */
[----:B------:R-:W-:Y:S01]  /*5bf0*/  R2UR UR4, R48 ;  /* 0x00000000300472ca */ /* 0x000fe200000e0000 */
[--C-:B------:R-:W-:Y:S01]  /*5c00*/  HADD2.F32 R50, -RZ, R51.reuse.H0_H0 ;  /* 0x20000033ff327230 */ /* 0x100fe20000004100 */
[----:B------:R-:W-:Y:S01]  /*5c10*/  F2FP.F16.E4M3.UNPACK_B R53, R80.H1 ;  /* 0x00000050ff35723e */ /* 0x000fe200030006ff */
[----:B------:R-:W-:Y:S01]  /*5c20*/  HADD2.F32 R51, -RZ, R51.H1_H1 ;  /* 0x30000033ff337230 */ /* 0x000fe20000004100 */
[-C--:B------:R-:W-:Y:S01]  /*5c30*/  F2FP.F16.E4M3.UNPACK_B R55, R81.reuse ;  /* 0x00000051ff37723e */ /* 0x080fe200020006ff */
[----:B------:R-:W-:Y:S01]  /*5c40*/  BSSY.RECONVERGENT B0, `(.L_x_98) ;  /* 0x0000099000007945 */ /* 0x000fe20003800200 */
[----:B------:R-:W-:Y:S01]  /*5c50*/  F2FP.F16.E4M3.UNPACK_B R57, R81.H1 ;  /* 0x00000051ff39723e */ /* 0x000fe200030006ff */
[--C-:B------:R-:W-:Y:S01]  /*5c60*/  HADD2.F32 R52, -RZ, R53.reuse.H0_H0 ;  /* 0x20000035ff347230 */ /* 0x100fe20000004100 */
[-C--:B------:R-:W-:Y:S01]  /*5c70*/  F2FP.F16.E4M3.UNPACK_B R59, R82.reuse ;  /* 0x00000052ff3b723e */ /* 0x080fe200020006ff */
[----:B------:R-:W-:Y:S01]  /*5c80*/  HADD2.F32 R54, -RZ, R53.H1_H1 ;  /* 0x30000035ff367230 */ /* 0x000fe20000004100 */
[----:B------:R-:W-:Y:S01]  /*5c90*/  F2FP.F16.E4M3.UNPACK_B R61, R82.H1 ;  /* 0x00000052ff3d723e */ /* 0x000fe200030006ff */
[--C-:B------:R-:W-:Y:S01]  /*5ca0*/  HADD2.F32 R53, -RZ, R55.reuse.H0_H0 ;  /* 0x20000037ff357230 */ /* 0x100fe20000004100 */
[-C--:B------:R-:W-:Y:S01]  /*5cb0*/  F2FP.F16.E4M3.UNPACK_B R63, R83.reuse ;  /* 0x00000053ff3f723e */ /* 0x080fe200020006ff */
[----:B------:R-:W-:Y:S01]  /*5cc0*/  LDTM.16dp32bit_t0_t15.x32 R4, tmem[UR4] ;  /* 0x00000004000479ee */ /* 0x000fe20008a80000 */
[----:B------:R-:W2:Y:S01]  /*5cd0*/  LDTM.16dp32bit_t16_t31.x32 R4, tmem[UR4+0x20] ;  /* 0x00002004000479ee */ /* 0x000ea20008aa0000 */
[----:B------:R-:W-:Y:S01]  /*5ce0*/  SHF.L.U32 R125, R102, 0x4, RZ ;  /* 0x00000004667d7819 */ /* 0x000fe200000006ff */
[----:B------:R-:W-:Y:S01]  /*5cf0*/  HADD2.F32 R56, -RZ, R55.H1_H1 ;  /* 0x30000037ff387230 */ /* 0x000fe20000004100 */
[----:B------:R-:W-:Y:S01]  /*5d00*/  ISETP.NE.AND P6, PT, R114, RZ, PT ;  /* 0x000000ff7200720c */ /* 0x000fe20003fc5270 */
[----:B------:R-:W-:Y:S01]  /*5d10*/  HADD2.F32 R60, -RZ, R59.H1_H1 ;  /* 0x3000003bff3c7230 */ /* 0x000fe20000004100 */
[----:B------:R-:W-:Y:S01]  /*5d20*/  IADD3 R114, PT, PT, R100, UR49, RZ ;  /* 0x0000003164727c10 */ /* 0x000fe2000fffe0ff */
[----:B------:R-:W-:Y:S01]  /*5d30*/  HADD2.F32 R64, -RZ, R63.H1_H1 ;  /* 0x3000003fff407230 */ /* 0x000fe20000004100 */
[----:B------:R-:W-:Y:S01]  /*5d40*/  F2FP.F16.E4M3.UNPACK_B R65, R83.H1 ;  /* 0x00000053ff41723e */ /* 0x000fe200030006ff */
[--C-:B------:R-:W-:Y:S01]  /*5d50*/  HADD2.F32 R55, -RZ, R57.reuse.H0_H0 ;  /* 0x20000039ff377230 */ /* 0x100fe20000004100 */
[----:B------:R-:W-:Y:S01]  /*5d60*/  IADD3 R114, PT, PT, R114, R125, RZ ;  /* 0x0000007d72727210 */ /* 0x000fe20007ffe0ff */
[----:B------:R-:W-:Y:S01]  /*5d70*/  HADD2.F32 R58, -RZ, R57.H1_H1 ;  /* 0x30000039ff3a7230 */ /* 0x000fe20000004100 */
[-C--:B------:R-:W-:Y:S01]  /*5d80*/  F2FP.F16.E4M3.UNPACK_B R67, R84.reuse ;  /* 0x00000054ff43723e */ /* 0x080fe200020006ff */
[----:B------:R-:W-:Y:S01]  /*5d90*/  HADD2.F32 R57, -RZ, R59.H0_H0 ;  /* 0x2000003bff397230 */ /* 0x000fe20000004100 */
[----:B------:R-:W-:Y:S01]  /*5da0*/  F2FP.F16.E4M3.UNPACK_B R69, R84.H1 ;  /* 0x00000054ff45723e */ /* 0x000fe200030006ff */
[----:B------:R-:W-:Y:S01]  /*5db0*/  HADD2.F32 R59, -RZ, R61.H0_H0 ;  /* 0x2000003dff3b7230 */ /* 0x000fe20000004100 */
[-C--:B------:R-:W-:Y:S01]  /*5dc0*/  F2FP.F16.E4M3.UNPACK_B R71, R85.reuse ;  /* 0x00000055ff47723e */ /* 0x080fe200020006ff */
[----:B------:R-:W-:Y:S01]  /*5dd0*/  HADD2.F32 R68, -RZ, R67.H1_H1 ;  /* 0x30000043ff447230 */ /* 0x000fe20000004100 */
[----:B------:R-:W-:Y:S01]  /*5de0*/  F2FP.F16.E4M3.UNPACK_B R73, R85.H1 ;  /* 0x00000055ff49723e */ /* 0x000fe200030006ff */
[----:B------:R-:W-:Y:S01]  /*5df0*/  HADD2.F32 R62, -RZ, R61.H1_H1 ;  /* 0x3000003dff3e7230 */ /* 0x000fe20000004100 */
[-C--:B------:R-:W-:Y:S01]  /*5e00*/  F2FP.F16.E4M3.UNPACK_B R75, R86.reuse ;  /* 0x00000056ff4b723e */ /* 0x080fe200020006ff */
[----:B------:R-:W-:Y:S01]  /*5e10*/  HADD2.F32 R61, -RZ, R63.H0_H0 ;  /* 0x2000003fff3d7230 */ /* 0x000fe20000004100 */
[----:B------:R-:W-:Y:S01]  /*5e20*/  F2FP.F16.E4M3.UNPACK_B R77, R86.H1 ;  /* 0x00000056ff4d723e */ /* 0x000fe200030006ff */
[----:B------:R-:W-:Y:S01]  /*5e30*/  HADD2.F32 R72, -RZ, R71.H1_H1 ;  /* 0x30000047ff487230 */ /* 0x000fe20000004100 */
[----:B------:R-:W-:Y:S01]  /*5e40*/  F2FP.F16.E4M3.UNPACK_B R79, R87.H1 ;  /* 0x00000057ff4f723e */ /* 0x000fe200030006ff */
[C---:B--2---:R-:W-:Y:S01]  /*5e50*/  FMUL R0, R47.reuse, R4 ;  /* 0x000000042f007220 */ /* 0x044fe20000400000 */
[C---:B-1----:R-:W-:Y:S01]  /*5e60*/  FMUL R2, R47.reuse, R5 ;  /* 0x000000052f027220 */ /* 0x042fe20000400000 */
[C---:B------:R-:W-:Y:S01]  /*5e70*/  FMUL R4, R47.reuse, R8 ;  /* 0x000000082f047220 */ /* 0x040fe20000400000 */
[----:B------:R-:W-:Y:S01]  /*5e80*/  FMUL R5, R47, R9 ;  /* 0x000000092f057220 */ /* 0x000fe20000400000 */
[C---:B------:R-:W-:Y:S01]  /*5e90*/  FFMA R0, R49.reuse, R50, R0 ;  /* 0x0000003231007223 */ /* 0x040fe20000000000 */
[----:B------:R-:W-:Y:S01]  /*5ea0*/  FFMA R2, R49, R51, R2 ;  /* 0x0000003331027223 */ /* 0x000fe20000000002 */
[C---:B------:R-:W-:Y:S01]  /*5eb0*/  FMUL R8, R47.reuse, R12 ;  /* 0x0000000c2f087220 */ /* 0x040fe20000400000 */
[C---:B------:R-:W-:Y:S01]  /*5ec0*/  FMUL R9, R47.reuse, R13 ;  /* 0x0000000d2f097220 */ /* 0x040fe20000400000 */
[C---:B------:R-:W-:Y:S01]  /*5ed0*/  FMUL R12, R47.reuse, R16 ;  /* 0x000000102f0c7220 */ /* 0x040fe20000400000 */
[C---:B------:R-:W-:Y:S01]  /*5ee0*/  FMUL R13, R47.reuse, R17 ;  /* 0x000000112f0d7220 */ /* 0x040fe20000400000 */
[C---:B------:R-:W-:Y:S01]  /*5ef0*/  FMUL R16, R47.reuse, R20 ;  /* 0x000000142f107220 */ /* 0x040fe20000400000 */
[C---:B------:R-:W-:Y:S01]  /*5f00*/  FMUL R17, R47.reuse, R21 ;  /* 0x000000152f117220 */ /* 0x040fe20000400000 */
[C---:B------:R-:W-:Y:S01]  /*5f10*/  FMUL R20, R47.reuse, R24 ;  /* 0x000000182f147220 */ /* 0x040fe20000400000 */
[C---:B------:R-:W-:Y:S01]  /*5f20*/  FMUL R21, R47.reuse, R25 ;  /* 0x000000192f157220 */ /* 0x040fe20000400000 */
[----:B------:R-:W-:Y:S02]  /*5f30*/  HADD2.F32 R76, -RZ, R75.H1_H1 ;  /* 0x3000004bff4c7230 */ /* 0x000fe40000004100 */
[C---:B------:R-:W-:Y:S01]  /*5f40*/  FMUL R24, R47.reuse, R28 ;  /* 0x0000001c2f187220 */ /* 0x040fe20000400000 */
[C---:B------:R-:W-:Y:S01]  /*5f50*/  FMUL R25, R47.reuse, R29 ;  /* 0x0000001d2f197220 */ /* 0x040fe20000400000 */
[C---:B------:R-:W-:Y:S01]  /*5f60*/  FMUL R28, R47.reuse, R32 ;  /* 0x000000202f1c7220 */ /* 0x040fe20000400000 */
[C---:B------:R-:W-:Y:S01]  /*5f70*/  FMUL R29, R47.reuse, R33 ;  /* 0x000000212f1d7220 */ /* 0x040fe20000400000 */
[C---:B------:R-:W-:Y:S01]  /*5f80*/  FMUL R3, R47.reuse, R6 ;  /* 0x000000062f037220 */ /* 0x040fe20000400000 */
[C---:B------:R-:W-:Y:S01]  /*5f90*/  FMUL R7, R47.reuse, R7 ;  /* 0x000000072f077220 */ /* 0x040fe20000400000 */
[C---:B------:R-:W-:Y:S01]  /*5fa0*/  FMUL R6, R47.reuse, R10 ;  /* 0x0000000a2f067220 */ /* 0x040fe20000400000 */
[----:B------:R-:W-:Y:S01]  /*5fb0*/  FMUL R11, R47, R11 ;  /* 0x0000000b2f0b7220 */ /* 0x000fe20000400000 */
[C---:B------:R-:W-:Y:S01]  /*5fc0*/  FFMA R3, R49.reuse, R52, R3 ;  /* 0x0000003431037223 */ /* 0x040fe20000000003 */
[C---:B------:R-:W-:Y:S01]  /*5fd0*/  FFMA R7, R49.reuse, R54, R7 ;  /* 0x0000003631077223 */ /* 0x040fe20000000007 */
[C---:B------:R-:W-:Y:S01]  /*5fe0*/  FFMA R4, R49.reuse, R53, R4 ;  /* 0x0000003531047223 */ /* 0x040fe20000000004 */
[----:B------:R-:W-:Y:S01]  /*5ff0*/  F2FP.F16.E4M3.UNPACK_B R50, R87 ;  /* 0x00000057ff32723e */ /* 0x000fe200020006ff */
[C---:B------:R-:W-:Y:S01]  /*6000*/  FFMA R5, R49.reuse, R56, R5 ;  /* 0x0000003831057223 */ /* 0x040fe20000000005 */
[----:B------:R-:W-:Y:S01]  /*6010*/  FFMA R6, R49, R55, R6 ;  /* 0x0000003731067223 */ /* 0x000fe20000000006 */
[----:B------:R-:W-:Y:S01]  /*6020*/  F2FP.SATFINITE.E4M3.F32.PACK_AB_MERGE_C R117, R7, R3, RZ ;  /* 0x000000030775723e */ /* 0x000fe200048070ff */
[C---:B------:R-:W-:Y:S01]  /*6030*/  FFMA R11, R49.reuse, R58, R11 ;  /* 0x0000003a310b7223 */ /* 0x040fe2000000000b */
[C---:B------:R-:W-:Y:S01]  /*6040*/  FFMA R8, R49.reuse, R57, R8 ;  /* 0x0000003931087223 */ /* 0x040fe20000000008 */
[----:B------:R-:W-:Y:S01]  /*6050*/  ISETP.NE.AND P0, PT, R110, RZ, PT ;  /* 0x000000ff6e00720c */ /* 0x000fe20003f05270 */
[----:B------:R-:W-:Y:S01]  /*6060*/  FFMA R9, R49, R60, R9 ;  /* 0x0000003c31097223 */ /* 0x000fe20000000009 */
[----:B------:R-:W-:Y:S01]  /*6070*/  F2FP.SATFINITE.E4M3.F32.PACK_AB_MERGE_C R116, R2, R0, R117 ;  /* 0x000000000274723e */ /* 0x000fe20004807075 */
[--C-:B------:R-:W-:Y:S01]  /*6080*/  HADD2.F32 R51, -RZ, R50.reuse.H0_H0 ;  /* 0x20000032ff337230 */ /* 0x100fe20000004100 */
[----:B------:R-:W-:Y:S01]  /*6090*/  F2FP.SATFINITE.E4M3.F32.PACK_AB_MERGE_C R117, R11, R6, RZ ;  /* 0x000000060b75723e */ /* 0x000fe200048070ff */
[----:B------:R-:W-:Y:S02]  /*60a0*/  HADD2.F32 R50, -RZ, R50.H1_H1 ;  /* 0x30000032ff327230 */ /* 0x000fe40000004100 */
[C---:B------:R-:W-:Y:S01]  /*60b0*/  FMUL R10, R47.reuse, R14 ;  /* 0x0000000e2f0a7220 */ /* 0x040fe20000400000 */
[----:B------:R-:W-:Y:S01]  /*60c0*/  FMUL R15, R47, R15 ;  /* 0x0000000f2f0f7220 */ /* 0x000fe20000400000 */
[--C-:B------:R-:W-:Y:S01]  /*60d0*/  HADD2.F32 R63, -RZ, R65.reuse.H0_H0 ;  /* 0x20000041ff3f7230 */ /* 0x100fe20000004100 */
[----:B------:R-:W-:Y:S01]  /*60e0*/  F2FP.SATFINITE.E4M3.F32.PACK_AB_MERGE_C R117, R5, R4, R117 ;  /* 0x000000040575723e */ /* 0x000fe20004807075 */
[C---:B------:R-:W-:Y:S01]  /*60f0*/  FFMA R10, R49.reuse, R59, R10 ;  /* 0x0000003b310a7223 */ /* 0x040fe2000000000a */
[C---:B------:R-:W-:Y:S01]  /*6100*/  FFMA R15, R49.reuse, R62, R15 ;  /* 0x0000003e310f7223 */ /* 0x040fe2000000000f */
[C---:B------:R-:W-:Y:S01]  /*6110*/  FFMA R12, R49.reuse, R61, R12 ;  /* 0x0000003d310c7223 */ /* 0x040fe2000000000c */
[----:B------:R-:W-:Y:S01]  /*6120*/  FFMA R13, R49, R64, R13 ;  /* 0x00000040310d7223 */ /* 0x000fe2000000000d */
[----:B------:R-:W-:Y:S02]  /*6130*/  HADD2.F32 R66, -RZ, R65.H1_H1 ;  /* 0x30000041ff427230 */ /* 0x000fe40000004100 */
[C---:B------:R-:W-:Y:S01]  /*6140*/  FMUL R14, R47.reuse, R18 ;  /* 0x000000122f0e7220 */ /* 0x040fe20000400000 */
[----:B------:R-:W-:Y:S02]  /*6150*/  HADD2.F32 R65, -RZ, R67.H0_H0 ;  /* 0x20000043ff417230 */ /* 0x000fe40000004100 */
[----:B------:R-:W-:Y:S01]  /*6160*/  FMUL R19, R47, R19 ;  /* 0x000000132f137220 */ /* 0x000fe20000400000 */
[--C-:B------:R-:W-:Y:S02]  /*6170*/  HADD2.F32 R67, -RZ, R69.reuse.H0_H0 ;  /* 0x20000045ff437230 */ /* 0x100fe40000004100 */
[----:B------:R-:W-:Y:S01]  /*6180*/  FFMA R14, R49, R63, R14 ;  /* 0x0000003f310e7223 */ /* 0x000fe2000000000e */
[----:B------:R-:W-:Y:S02]  /*6190*/  HADD2.F32 R70, -RZ, R69.H1_H1 ;  /* 0x30000045ff467230 */ /* 0x000fe40000004100 */
[----:B------:R-:W-:Y:S01]  /*61a0*/  FMUL R18, R47, R22 ;  /* 0x000000162f127220 */ /* 0x000fe20000400000 */
[----:B------:R-:W-:Y:S02]  /*61b0*/  HADD2.F32 R69, -RZ, R71.H0_H0 ;  /* 0x20000047ff457230 */ /* 0x000fe40000004100 */
[----:B------:R-:W-:Y:S01]  /*61c0*/  FFMA R19, R49, R66, R19 ;  /* 0x0000004231137223 */ /* 0x000fe20000000013 */
[----:B------:R-:W-:Y:S01]  /*61d0*/  FMUL R23, R47, R23 ;  /* 0x000000172f177220 */ /* 0x000fe20000400000 */
[C---:B------:R-:W-:Y:S01]  /*61e0*/  FFMA R16, R49.reuse, R65, R16 ;  /* 0x0000004131107223 */ /* 0x040fe20000000010 */
[C---:B------:R-:W-:Y:S01]  /*61f0*/  FFMA R17, R49.reuse, R68, R17 ;  /* 0x0000004431117223 */ /* 0x040fe20000000011 */
        /* <DEDUP_REMOVED lines=23> */
[----:B------:R-:W-:Y:S01]  /*6370*/  F2FP.SATFINITE.E4M3.F32.PACK_AB_MERGE_C R118, R15, R10, RZ ;  /* 0x0000000a0f76723e */ /* 0x000fe200048070ff */
[----:B------:R-:W-:Y:S01]  /*6380*/  FFMA R28, R49, R51, R28 ;  /* 0x00000033311c7223 */ /* 0x000fe2000000001c */
[----:B------:R-:W-:Y:S01]  /*6390*/  F2FP.SATFINITE.E4M3.F32.PACK_AB_MERGE_C R119, R19, R14, RZ ;  /* 0x0000000e1377723e */ /* 0x000fe200048070ff */
[C---:B------:R-:W-:Y:S01]  /*63a0*/  FFMA R29, R49.reuse, R50, R29 ;  /* 0x00000032311d7223 */ /* 0x040fe2000000001d */
[C---:B------:R-:W-:Y:S01]  /*63b0*/  FFMA R30, R49.reuse, R77, R30 ;  /* 0x0000004d311e7223 */ /* 0x040fe2000000001e */
[----:B------:R-:W-:Y:S01]  /*63c0*/  FFMA R35, R49, R52, R35 ;  /* 0x0000003431237223 */ /* 0x000fe20000000023 */
[----:B------:R-:W-:Y:S02]  /*63d0*/  F2FP.SATFINITE.E4M3.F32.PACK_AB_MERGE_C R118, R9, R8, R118 ;  /* 0x000000080976723e */ /* 0x000fe40004807076 */
[----:B------:R-:W-:Y:S02]  /*63e0*/  F2FP.SATFINITE.E4M3.F32.PACK_AB_MERGE_C R119, R13, R12, R119 ;  /* 0x0000000c0d77723e */ /* 0x000fe40004807077 */
[----:B------:R-:W-:Y:S02]  /*63f0*/  F2FP.SATFINITE.E4M3.F32.PACK_AB_MERGE_C R120, R23, R18, RZ ;  /* 0x000000121778723e */ /* 0x000fe400048070ff */
[----:B------:R-:W-:Y:S01]  /*6400*/  F2FP.SATFINITE.E4M3.F32.PACK_AB_MERGE_C R121, R27, R22, RZ ;  /* 0x000000161b79723e */ /* 0x000fe200048070ff */
[----:B------:R1:W-:Y:S01]  /*6410*/  STS.128 [R100+UR49+0x2200], R116 ;  /* 0x0022007464007988 */ /* 0x0003e20008000c31 */
[----:B------:R-:W-:Y:S02]  /*6420*/  F2FP.SATFINITE.E4M3.F32.PACK_AB_MERGE_C R122, R31, R26, RZ ;  /* 0x0000001a1f7a723e */ /* 0x000fe400048070ff */
[----:B------:R-:W-:Y:S02]  /*6430*/  F2FP.SATFINITE.E4M3.F32.PACK_AB_MERGE_C R123, R35, R30, RZ ;  /* 0x0000001e237b723e */ /* 0x000fe400048070ff */
[----:B------:R-:W-:Y:S02]  /*6440*/  F2FP.SATFINITE.E4M3.F32.PACK_AB_MERGE_C R120, R17, R16, R120 ;  /* 0x000000101178723e */ /* 0x000fe40004807078 */
[----:B------:R-:W-:Y:S02]  /*6450*/  F2FP.SATFINITE.E4M3.F32.PACK_AB_MERGE_C R121, R21, R20, R121 ;  /* 0x000000141579723e */ /* 0x000fe40004807079 */
[----:B------:R-:W-:Y:S02]  /*6460*/  F2FP.SATFINITE.E4M3.F32.PACK_AB_MERGE_C R122, R25, R24, R122 ;  /* 0x00000018197a723e */ /* 0x000fe4000480707a */
[----:B------:R-:W-:Y:S02]  /*6470*/  F2FP.SATFINITE.E4M3.F32.PACK_AB_MERGE_C R123, R29, R28, R123 ;  /* 0x0000001c1d7b723e */ /* 0x000fe4000480707b */
[----:B------:R-:W-:Y:S02]  /*6480*/  LEA R32, R105, UR49, 0x3 ;  /* 0x0000003169207c11 */ /* 0x000fe4000f8e18ff */
[----:B------:R-:W-:Y:S01]  /*6490*/  @P6 SHF.L.U32 R33, R104, 0x1f, RZ ;  /* 0x0000001f68216819 */ /* 0x000fe200000006ff */
[----:B------:R1:W-:Y:S01]  /*64a0*/  STS.128 [R114+0x2210], R120 ;  /* 0x0022107872007388 */ /* 0x0003e20000000c00 */
[----:B------:R-:W-:Y:S01]  /*64b0*/  @!PT LDS RZ, [RZ] ;  /* 0x00000000fffff984 */ /* 0x000fe20000000800 */
[----:B------:R-:W-:Y:S01]  /*64c0*/  @!PT LDS RZ, [RZ] ;  /* 0x00000000fffff984 */ /* 0x000fe20000000800 */
[----:B------:R-:W-:Y:S01]  /*64d0*/  @!PT LDS RZ, [RZ] ;  /* 0x00000000fffff984 */ /* 0x000fe20000000800 */
[----:B------:R-:W-:Y:S01]  /*64e0*/  @!PT LDS RZ, [RZ] ;  /* 0x00000000fffff984 */ /* 0x000fe20000000800 */
[----:B------:R2:W-:Y:S07]  /*64f0*/  MEMBAR.ALL.CTA ;  /* 0x0000000000007992 */ /* 0x0005ee0000008000 */
[----:B--2---:R-:W2:Y:S02]  /*6500*/  FENCE.VIEW.ASYNC.S ;  /* 0x00000000000073c6 */ /* 0x004ea40000000000 */
[----:B--2---:R-:W-:Y:S06]  /*6510*/  BAR.SYNC.DEFER_BLOCKING 0x1, 0x80 ;  /* 0x0042000000007b1d */ /* 0x004fec0000010000 */
[----:B------:R-:W-:Y:S05]  /*6520*/  @P0 BRA `(.L_x_99) ;  /* 0x0000000000280947 */ /* 0x000fea0003800000 */
[----:B------:R-:W-:Y:S02]  /*6530*/  UIADD3 UR4, UPT, UPT, UR49, 0x2200, URZ ;  /* 0x0000220031047890 */ /* 0x000fe4000fffe0ff */
[----:B------:R-:W-:Y:S01]  /*6540*/  UIADD3 UR6, UP0, UPT, UR52, 0x680, URZ ;  /* 0x0000068034067890 */ /* 0x000fe2000ff1e0ff */
[----:B------:R-:W-:Y:S03]  /*6550*/  UMOV UR43, UR36 ;  /* 0x00000024002b7c82 */ /* 0x000fe60008000000 */
[----:B------:R-:W-:Y:S01]  /*6560*/  MOV R109, UR4 ;  /* 0x00000004006d7c02 */ /* 0x000fe20008000f00 */
[----:B------:R-:W-:Y:S03]  /*6570*/  UIADD3.X UR7, UPT, UPT, URZ, UR53, URZ, UP0, !UPT ;  /* 0x00000035ff077290 */ /* 0x000fe600087fe4ff */
[----:B------:R-:W-:Y:S11]  /*6580*/  R2UR UR40, R109 ;  /* 0x000000006d2872ca */ /* 0x000ff600000e0000 */
[----:B------:R-:W-:Y:S02]  /*6590*/  @!UPT UIADD3 URZ, UPT, UPT, URZ, URZ, URZ ;  /* 0x000000fffffff290 */ /* 0x000fe4000fffe0ff */
[----:B------:R2:W-:Y:S01]  /*65a0*/  UTMASTG.3D [UR40], [UR6] ;  /* 0x00000028060073b5 */ /* 0x0005e20008010000 */
[----:B------:R0:W-:Y:S01]  /*65b0*/  UTMACMDFLUSH ;  /* 0x00000000000079b7 */ /* 0x0001e20000000000 */
[----:B--2---:R-:W-:Y:S04]  /*65c0*/  DEPBAR.LE SB0, 0x1 ;  /* 0x000080400000791a */ /* 0x004fe80000000000 */
.L_x_99:
[----:B------:R-:W-:Y:S05]  /*65d0*/  BSYNC.RECONVERGENT B0 ;  /* 0x0000000000007941 */ /* 0x000fea0003800200 */
.L_x_98:
[----:B------:R-:W-:Y:S06]  /*65e0*/  BAR.SYNC.DEFER_BLOCKING 0x1, 0x80 ;  /* 0x0042000000007b1d */ /* 0x000fec0000010000 */
[----:B------:R-:W2:Y:S01]  /*65f0*/  @P6 SYNCS.PHASECHK.TRANS64.TRYWAIT P0, [R32+URZ+0x80], R33 ;  /* 0x00008021200065a7 */ /* 0x000ea200080011ff */
[----:B------:R-:W-:Y:S01]  /*6600*/  BSSY B1, `(.L_x_100) ;  /* 0x0000020000017945 */ /* 0x000fe20003800000 */
[----:B--2---:R-:W-:Y:S03]  /*6610*/  @P6 SEL R115, RZ, 0x1, !P0 ;  /* 0x00000001ff736807 */ /* 0x004fe60004000000 */
[----:B------:R-:W-:Y:S05]  /*6620*/  @!P6 BRA `(.L_x_101) ;  /* 0x000000000074e947 */ /* 0x000fea0003800000 */
[----:B------:R-:W-:Y:S01]  /*6630*/  ISETP.NE.AND P1, PT, R124, RZ, PT ;  /* 0x000000ff7c00720c */ /* 0x000fe20003f25270 */
[----:B------:R-:W-:Y:S01]  /*6640*/  BSSY B0, `(.L_x_102) ;  /* 0x0000009000007945 */ /* 0x000fe20003800000 */
[----:B------:R-:W-:Y:S11]  /*6650*/  ISETP.NE.AND P0, PT, R115, RZ, PT ;  /* 0x000000ff7300720c */ /* 0x000ff60003f05270 */
[----:B------:R-:W-:Y:S05]  /*6660*/  @P1 IMAD R0, R105, 0x1000, R100 ;  /* 0x0000100069001824 */ /* 0x000fea00078e0264 */
[----:B------:R-:W-:Y:S05]  /*6670*/  @P1 IADD3 R2, PT, PT, R0, UR49, RZ ;  /* 0x0000003100021c10 */ /* 0x000fea000fffe0ff */
[----:B------:R-:W-:Y:S01]  /*6680*/  @P1 IMAD.IADD R2, R2, 0x1, R125 ;  /* 0x0000000102021824 */ /* 0x000fe200078e027d */
[----:B------:R-:W-:Y:S06]  /*6690*/  @P0 BRA `(.L_x_103) ;  /* 0x00000000000c0947 */ /* 0x000fec0003800000 */
[----:B------:R-:W-:Y:S04]  /*66a0*/  SHF.L.U32 R3, R104, 0x1f, RZ ;  /* 0x0000001f68037819 */ /* 0x000fe800000006ff */
[----:B------:R-:W2:Y:S02]  /*66b0*/  SYNCS.PHASECHK.TRANS64.TRYWAIT P0, [R32+URZ+0x80], R3 ;  /* 0x00008003200075a7 */ /* 0x000ea400080011ff */
[----:B--2---:R-:W-:Y:S05]  /*66c0*/  @!P0 BRA `(.L_x_104) ;  /* 0x00000018000c8947 */ /* 0x004fea0003800000 */
.L_x_103:
[----:B------:R-:W-:Y:S05]  /*66d0*/  BSYNC B0 ;  /* 0x0000000000007941 */ /* 0x000fea0003800000 */
.L_x_102:
[----:B------:R-:W-:Y:S01]  /*66e0*/  ISETP.NE.AND P0, PT, R124, RZ, PT ;  /* 0x000000ff7c00720c */ /* 0x000fe20003f05270 */
[----:B--2---:R-:W-:Y:S02]  /*66f0*/  VIADD R32, R32, 0x90 ;  /* 0x0000009020207836 */ /* 0x004fe40000000000 */
[----:B------:R-:W-:Y:S02]  /*6700*/  IMAD.U32 R3, RZ, RZ, UR37 ;  /* 0x00000025ff037e24 */ /* 0x000fe4000f8e00ff */
[----:B------:R-:W-:Y:S03]  /*6710*/  VIADD R105, R105, 0x1 ;  /* 0x0000000169697836 */ /* 0x000fe60000000000 */
[----:B------:R-:W-:Y:S05]  /*6720*/  PRMT R3, R3, 0x654, R32 ;  /* 0x0000065403037816 */ /* 0x000fea0000000020 */
[----:B------:R2:W3:Y:S04]  /*6730*/  @P0 LDS.128 R80, [R0+UR49+0x200] ;  /* 0x0002003100500984 */ /* 0x0004e80008000c00 */
[----:B------:R2:W4:Y:S01]  /*6740*/  @P0 LDS.128 R84, [R2+0x210] ;  /* 0x0002100002540984 */ /* 0x0005220000000c00 */
[C---:B------:R-:W-:Y:S01]  /*6750*/  ISETP.NE.AND P0, PT, R105.reuse, 0x2, PT ;  /* 0x000000026900780c */ /* 0x040fe20003f05270 */
[----:B------:R-:W-:Y:S01]  /*6760*/  @!PT LDS RZ, [RZ] ;  /* 0x00000000fffff984 */ /* 0x000fe20000000800 */
[----:B------:R-:W-:Y:S01]  /*6770*/  @!PT LDS RZ, [RZ] ;  /* 0x00000000fffff984 */ /* 0x000fe20000000800 */
[----:B------:R-:W-:Y:S01]  /*6780*/  @!PT LDS RZ, [RZ] ;  /* 0x00000000fffff984 */ /* 0x000fe20000000800 */
[----:B------:R-:W-:Y:S01]  /*6790*/  @!PT LDS RZ, [RZ] ;  /* 0x00000000fffff984 */ /* 0x000fe20000000800 */
[----:B------:R5:W-:Y:S06]  /*67a0*/  MEMBAR.ALL.CTA ;  /* 0x0000000000007992 */ /* 0x000bec0000008000 */
[----:B-----5:R-:W5:Y:S01]  /*67b0*/  FENCE.VIEW.ASYNC.S ;  /* 0x00000000000073c6 */ /* 0x020f620000000000 */
[----:B------:R-:W-:Y:S01]  /*67c0*/  SEL R105, R105, RZ, P0 ;  /* 0x000000ff69697207 */ /* 0x000fe20000000000 */
[----:B-----5:R5:W-:Y:S02]  /*67d0*/  SYNCS.ARRIVE.TRANS64.RED.A1T0 RZ, [R3+URZ], RZ ;  /* 0x000000ff03ff79a7 */ /* 0x020be400081004ff */
[----:B-----5:R-:W-:Y:S04]  /*67e0*/  SEL R3, RZ, 0x1, P0 ;  /* 0x00000001ff037807 */ /* 0x020fe80000000000 */
[----:B--23--:R-:W-:Y:S02]  /*67f0*/  LOP3.LUT R104, R104, R3, RZ, 0x3c, !PT ;  /* 0x0000000368687212 */ /* 0x00cfe400078e3cff */
.L_x_101:
[----:B------:R-:W-:Y:S05]  /*6800*/  BSYNC B1 ;  /* 0x0000000000017941 */ /* 0x000fea0003800000 */
.L_x_100:
[----:B------:R-:W-:Y:S05]  /*6810*/  VIADD R0, R48, 0x40 ;  /* 0x0000004030007836 */ /* 0x000fea0000000000 */
[----:B------:R-:W-:Y:S04]  /*6820*/  SHF.R.U32.HI R0, RZ, 0x15, R0 ;  /* 0x00000015ff007819 */ /* 0x000fe80000011600 */
[----:B------:R-:W-:Y:S11]  /*6830*/  LOP3.LUT P0, RZ, R0, 0x3, R101, 0x48, !PT ;  /* 0x0000000300ff7812 */ /* 0x000ff60007804865 */
[----:B------:R-:W-:Y:S02]  /*6840*/  @!UPT UIADD3 URZ, UPT, UPT, URZ, URZ, URZ ;  /* 0x000000fffffff290 */ /* 0x000fe4000fffe0ff */
[----:B------:R-:W-:Y:S05]  /*6850*/  @!P0 BRA `(.L_x_105) ;  /* 0x0000000000408947 */ /* 0x000fea0003800000 */
[----:B------:R-:W2:Y:S01]  /*6860*/  LDCU.64 UR8, c[0x4][0x70] ;  /* 0x01000e00ff0877ac */ /* 0x000ea20008000a00 */
[----:B------:R-:W-:Y:S01]  /*6870*/  MOV R3, 0x0 ;  /* 0x0000000000037802 */ /* 0x000fe20000000f00 */
[----:B------:R-:W-:Y:S02]  /*6880*/  HFMA2 R12, -RZ, RZ, 0, 5.9604644775390625e-08 ;  /* 0x00000001ff0c7431 */ /* 0x000fe400000001ff */
[----:B------:R-:W-:Y:S02]  /*6890*/  IMAD.MOV.U32 R8, RZ, RZ, 0x192 ;  /* 0x00000192ff087424 */ /* 0x000fe400078e00ff */
[----:B------:R-:W-:Y:S01]  /*68a0*/  IMAD.MOV.U32 R13, RZ, RZ, RZ ;  /* 0x000000ffff0d7224 */ /* 0x000fe200078e00ff */
[----:B------:R-:W3:Y:S01]  /*68b0*/  LDCU.64 UR6, c[0x4][0x78] ;  /* 0x01000f00ff0677ac */ /* 0x000ee20008000a00 */
[----:B------:R-:W1:Y:S01]  /*68c0*/  LDC.64 R2, c[0x4][R3] ;  /* 0x0100000003027b82 */ /* 0x000e620000000a00 */
[----:B------:R-:W5:Y:S01]  /*68d0*/  LDCU.64 UR4, c[0x4][0x10] ;  /* 0x01000200ff0477ac */ /* 0x000f620008000a00 */
[----:B--2---:R-:W-:Y:S01]  /*68e0*/  MOV R5, UR9 ;  /* 0x0000000900057c02 */ /* 0x004fe20008000f00 */
[----:B------:R-:W-:Y:S01]  /*68f0*/  IMAD.U32 R4, RZ, RZ, UR8 ;  /* 0x00000008ff047e24 */ /* 0x000fe2000f8e00ff */
[----:B---3--:R-:W-:Y:S01]  /*6900*/  MOV R7, UR7 ;  /* 0x0000000700077c02 */ /* 0x008fe20008000f00 */
[----:B------:R-:W-:Y:S01]  /*6910*/  IMAD.U32 R6, RZ, RZ, UR6 ;  /* 0x00000006ff067e24 */ /* 0x000fe2000f8e00ff */
[----:B-----5:R-:W-:Y:S01]  /*6920*/  MOV R11, UR5 ;  /* 0x00000005000b7c02 */ /* 0x020fe20008000f00 */
[----:B------:R-:W-:Y:S02]  /*6930*/  IMAD.U32 R10, RZ, RZ, UR4 ;  /* 0x00000004ff0a7e24 */ /* 0x000fe4000f8e00ff */
[----:B------:R-:W-:Y:S07]  /*6940*/  LEPC R20, `(.L_x_105) ;  /* 0x000000001014794e */ /* 0x000fee0000000000 */
[----:B-1--4-:R-:W-:Y:S05]  /*6950*/  CALL.ABS.NOINC R2 ;  /* 0x0000000002007343 */ /* 0x012fea0003c00000 */
.L_x_105:
[----:B------:R-:W-:Y:S01]  /*6960*/  ISETP.NE.AND P0, PT, R110, RZ, PT ;  /* 0x000000ff6e00720c */ /* 0x000fe20003f05270 */
[----:B------:R-:W-:Y:S05]  /*6970*/  WARPSYNC.ALL ;  /* 0x0000000000007948 */ /* 0x000fea0003800000 */
[----:B------:R-:W-:Y:S01]  /*6980*/  R2UR UR4, R48 ;  /* 0x00000000300472ca */ /* 0x000fe200000e0000 */
[----:B------:R-:W-:Y:S01]  /*6990*/  BSSY.RECONVERGENT B0, `(.L_x_106) ;  /* 0x000009c000007945 */ /* 0x000fe20003800200 */
[-C--:B------:R-:W-:Y:S02]  /*69a0*/  F2FP.F16.E4M3.UNPACK_B R51, R80.reuse ;  /* 0x00000050ff33723e */ /* 0x080fe400020006ff */
[----:B------:R-:W-:Y:S02]  /*69b0*/  F2FP.F16.E4M3.UNPACK_B R80, R80.H1 ;  /* 0x00000050ff50723e */ /* 0x000fe400030006ff */
[-C--:B------:R-:W-:Y:S01]  /*69c0*/  F2FP.F16.E4M3.UNPACK_B R55, R81.reuse ;  /* 0x00000051ff37723e */ /* 0x080fe200020006ff */
[--C-:B------:R-:W-:Y:S01]  /*69d0*/  HADD2.F32 R50, -RZ, R51.reuse.H0_H0 ;  /* 0x20000033ff327230 */ /* 0x100fe20000004100 */
[----:B------:R-:W-:Y:S01]  /*69e0*/  F2FP.F16.E4M3.UNPACK_B R81, R81.H1 ;  /* 0x00000051ff51723e */ /* 0x000fe200030006ff */
[----:B------:R-:W-:Y:S01]  /*69f0*/  HADD2.F32 R52, -RZ, R51.H1_H1 ;  /* 0x30000033ff347230 */ /* 0x000fe20000004100 */
[-C--:B------:R-:W-:Y:S01]  /*6a00*/  F2FP.F16.E4M3.UNPACK_B R59, R82.reuse ;  /* 0x00000052ff3b723e */ /* 0x080fe200020006ff */
[--C-:B------:R-:W-:Y:S01]  /*6a10*/  HADD2.F32 R51, -RZ, R80.reuse.H0_H0 ;  /* 0x20000050ff337230 */ /* 0x100fe20000004100 */
[----:B------:R-:W-:Y:S01]  /*6a20*/  F2FP.F16.E4M3.UNPACK_B R82, R82.H1 ;  /* 0x00000052ff52723e */ /* 0x000fe200030006ff */
[----:B------:R-:W-:Y:S01]  /*6a30*/  LDTM.16dp32bit_t0_t15.x32 R4, tmem[UR4+0x40] ;  /* 0x00004004000479ee */ /* 0x000fe20008a80000 */
[----:B------:R-:W2:Y:S01]  /*6a40*/  LDTM.16dp32bit_t16_t31.x32 R4, tmem[UR4+0x60] ;  /* 0x00006004000479ee */ /* 0x000ea20008aa0000 */
[----:B------:R-:W-:Y:S01]  /*6a50*/  NOP ;  /* 0x0000000000007918 */ /* 0x000fe20000000000 */
[--C-:B------:R-:W-:Y:S01]  /*6a60*/  HADD2.F32 R53, -RZ, R55.reuse.H0_H0 ;  /* 0x20000037ff357230 */ /* 0x100fe20000004100 */
[----:B------:R-:W-:Y:S01]  /*6a70*/  R2UR UR5, R113 ;  /* 0x00000000710572ca */ /* 0x000fe200000e0000 */
[----:B------:R-:W-:Y:S01]  /*6a80*/  HADD2.F32 R56, -RZ, R55.H1_H1 ;  /* 0x30000037ff387230 */ /* 0x000fe20000004100 */
[----:B------:R-:W-:Y:S01]  /*6a90*/  F2FP.F16.E4M3.UNPACK_B R63, R83 ;  /* 0x00000053ff3f723e */ /* 0x000fe200020006ff */
[--C-:B------:R-:W-:Y:S01]  /*6aa0*/  HADD2.F32 R57, -RZ, R59.reuse.H0_H0 ;  /* 0x2000003bff397230 */ /* 0x100fe20000004100 */
[----:B----4-:R-:W-:Y:S01]  /*6ab0*/  F2FP.F16.E4M3.UNPACK_B R67, R84 ;  /* 0x00000054ff43723e */ /* 0x010fe200020006ff */
[----:B------:R-:W-:Y:S01]  /*6ac0*/  HADD2.F32 R60, -RZ, R59.H1_H1 ;  /* 0x3000003bff3c7230 */ /* 0x000fe20000004100 */
[----:B------:R-:W-:Y:S01]  /*6ad0*/  F2FP.F16.E4M3.UNPACK_B R71, R85 ;  /* 0x00000055ff47723e */ /* 0x000fe200020006ff */
[--C-:B------:R-:W-:Y:S01]  /*6ae0*/  HADD2.F32 R61, -RZ, R63.reuse.H0_H0 ;  /* 0x2000003fff3d7230 */ /* 0x100fe20000004100 */
[----:B------:R-:W-:Y:S01]  /*6af0*/  F2FP.F16.E4M3.UNPACK_B R75, R86 ;  /* 0x00000056ff4b723e */ /* 0x000fe200020006ff */
[----:B------:R-:W-:Y:S01]  /*6b00*/  HADD2.F32 R64, -RZ, R63.H1_H1 ;  /* 0x3000003fff407230 */ /* 0x000fe20000004100 */
[----:B------:R-:W-:Y:S01]  /*6b10*/  F2FP.F16.E4M3.UNPACK_B R77, R87 ;  /* 0x00000057ff4d723e */ /* 0x000fe200020006ff */
[--C-:B------:R-:W-:Y:S01]  /*6b20*/  HADD2.F32 R65, -RZ, R67.reuse.H0_H0 ;  /* 0x20000043ff417230 */ /* 0x100fe20000004100 */
[----:B------:R-:W-:Y:S01]  /*6b30*/  F2FP.F16.E4M3.UNPACK_B R83, R83.H1 ;  /* 0x00000053ff53723e */ /* 0x000fe200030006ff */
[----:B------:R-:W-:Y:S01]  /*6b40*/  UIADD3 UR5, UPT, UPT, UR5, 0xf0, URZ ;  /* 0x000000f005057890 */ /* 0x000fe2000fffe0ff */
[----:B------:R-:W-:Y:S01]  /*6b50*/  HADD2.F32 R67, -RZ, R67.H1_H1 ;  /* 0x30000043ff437230 */ /* 0x000fe20000004100 */
[----:B------:R-:W-:Y:S01]  /*6b60*/  F2FP.F16.E4M3.UNPACK_B R84, R84.H1 ;  /* 0x00000054ff54723e */ /* 0x000fe200030006ff */
[--C-:B------:R-:W-:Y:S01]  /*6b70*/  HADD2.F32 R69, -RZ, R71.reuse.H0_H0 ;  /* 0x20000047ff457230 */ /* 0x100fe20000004100 */
[----:B------:R-:W-:Y:S01]  /*6b80*/  UPRMT UR5, UR37, 0x654, UR5 ;  /* 0x0000065425057896 */ /* 0x000fe20008000005 */
[----:B------:R-:W-:Y:S01]  /*6b90*/  HADD2.F32 R72, -RZ, R71.H1_H1 ;  /* 0x30000047ff487230 */ /* 0x000fe20000004100 */
[----:B------:R-:W-:Y:S01]  /*6ba0*/  F2FP.F16.E4M3.UNPACK_B R85, R85.H1 ;  /* 0x00000055ff55723e */ /* 0x000fe200030006ff */
[--C-:B------:R-:W-:Y:S02]  /*6bb0*/  HADD2.F32 R73, -RZ, R75.reuse.H0_H0 ;  /* 0x2000004bff497230 */ /* 0x100fe40000004100 */
[C---:B--2---:R-:W-:Y:S01]  /*6bc0*/  FMUL R4, R47.reuse, R4 ;  /* 0x000000042f047220 */ /* 0x044fe20000400000 */
[C---:B------:R-:W-:Y:S01]  /*6bd0*/  FMUL R5, R47.reuse, R5 ;  /* 0x000000052f057220 */ /* 0x040fe20000400000 */
[C---:B------:R-:W-:Y:S01]  /*6be0*/  FMUL R8, R47.reuse, R8 ;  /* 0x000000082f087220 */ /* 0x040fe20000400000 */
[----:B------:R-:W-:Y:S01]  /*6bf0*/  FMUL R9, R47, R9 ;  /* 0x000000092f097220 */ /* 0x000fe20000400000 */
[C---:B------:R-:W-:Y:S01]  /*6c00*/  FFMA R4, R49.reuse, R50, R4 ;  /* 0x0000003231047223 */ /* 0x040fe20000000004 */
[----:B------:R-:W-:Y:S01]  /*6c10*/  SYNCS.ARRIVE.TRANS64.RED.A1T0 RZ, [UR5], RZ ;  /* 0x000000ffffff79a7 */ /* 0x000fe20008100405 */
        /* <DEDUP_REMOVED lines=18> */
[--C-:B------:R-:W-:Y:S02]  /*6d40*/  HADD2.F32 R55, -RZ, R81.reuse.H0_H0 ;  /* 0x20000051ff377230 */ /* 0x100fe40000004100 */
[----:B------:R-:W-:Y:S01]  /*6d50*/  FMUL R10, R47, R10 ;  /* 0x0000000a2f0a7220 */ /* 0x000fe20000400000 */
[C---:B------:R-:W-:Y:S01]  /*6d60*/  FFMA R6, R49.reuse, R51, R6 ;  /* 0x0000003331067223 */ /* 0x040fe20000000006 */
[----:B------:R-:W-:Y:S02]  /*6d70*/  HADD2.F32 R58, -RZ, R81.H1_H1 ;  /* 0x30000051ff3a7230 */ /* 0x000fe40000004100 */
[C---:B------:R-:W-:Y:S01]  /*6d80*/  FFMA R7, R49.reuse, R54, R7 ;  /* 0x0000003631077223 */ /* 0x040fe20000000007 */
[C---:B------:R-:W-:Y:S01]  /*6d90*/  FFMA R8, R49.reuse, R53, R8 ;  /* 0x0000003531087223 */ /* 0x040fe20000000008 */
[C---:B------:R-:W-:Y:S01]  /*6da0*/  FFMA R9, R49.reuse, R56, R9 ;  /* 0x0000003831097223 */ /* 0x040fe20000000009 */
[----:B------:R-:W-:Y:S01]  /*6db0*/  FFMA R10, R49, R55, R10 ;  /* 0x00000037310a7223 */ /* 0x000fe2000000000a */
[----:B------:R-:W-:Y:S01]  /*6dc0*/  HADD2.F32 R51, -RZ, R77.H0_H0 ;  /* 0x2000004dff337230 */ /* 0x000fe20000004100 */
[----:B-1----:R-:W-:Y:S01]  /*6dd0*/  F2FP.SATFINITE.E4M3.F32.PACK_AB_MERGE_C R116, R7, R6, RZ ;  /* 0x000000060774723e */ /* 0x002fe200048070ff */
[C---:B------:R-:W-:Y:S01]  /*6de0*/  FMUL R11, R47.reuse, R11 ;  /* 0x0000000b2f0b7220 */ /* 0x040fe20000400000 */
[--C-:B------:R-:W-:Y:S02]  /*6df0*/  HADD2.F32 R59, -RZ, R82.reuse.H0_H0 ;  /* 0x20000052ff3b7230 */ /* 0x100fe40000004100 */
[----:B------:R-:W-:Y:S01]  /*6e00*/  FMUL R14, R47, R14 ;  /* 0x0000000e2f0e7220 */ /* 0x000fe20000400000 */
[----:B------:R-:W-:Y:S01]  /*6e10*/  HADD2.F32 R62, -RZ, R82.H1_H1 ;  /* 0x30000052ff3e7230 */ /* 0x000fe20000004100 */
[----:B------:R-:W-:Y:S01]  /*6e20*/  F2FP.SATFINITE.E4M3.F32.PACK_AB_MERGE_C R116, R5, R4, R116 ;  /* 0x000000040574723e */ /* 0x000fe20004807074 */
[C---:B------:R-:W-:Y:S01]  /*6e30*/  FFMA R11, R49.reuse, R58, R11 ;  /* 0x0000003a310b7223 */ /* 0x040fe2000000000b */
[C---:B------:R-:W-:Y:S01]  /*6e40*/  FFMA R12, R49.reuse, R57, R12 ;  /* 0x00000039310c7223 */ /* 0x040fe2000000000c */
[C---:B------:R-:W-:Y:S01]  /*6e50*/  FFMA R13, R49.reuse, R60, R13 ;  /* 0x0000003c310d7223 */ /* 0x040fe2000000000d */
[----:B------:R-:W-:Y:S01]  /*6e60*/  F2FP.F16.E4M3.UNPACK_B R86, R86.H1 ;  /* 0x00000056ff56723e */ /* 0x000fe200030006ff */
[----:B------:R-:W-:Y:S01]  /*6e70*/  FFMA R14, R49, R59, R14 ;  /* 0x0000003b310e7223 */ /* 0x000fe2000000000e */
[----:B------:R-:W-:Y:S01]  /*6e80*/  F2FP.SATFINITE.E4M3.F32.PACK_AB_MERGE_C R117, R11, R10, RZ ;  /* 0x0000000a0b75723e */ /* 0x000fe200048070ff */
[C---:B------:R-:W-:Y:S01]  /*6e90*/  FMUL R15, R47.reuse, R15 ;  /* 0x0000000f2f0f7220 */ /* 0x040fe20000400000 */
[--C-:B------:R-:W-:Y:S02]  /*6ea0*/  HADD2.F32 R63, -RZ, R83.reuse.H0_H0 ;  /* 0x20000053ff3f7230 */ /* 0x100fe40000004100 */
[----:B------:R-:W-:Y:S01]  /*6eb0*/  FMUL R18, R47, R18 ;  /* 0x000000122f127220 */ /* 0x000fe20000400000 */
[----:B------:R-:W-:Y:S01]  /*6ec0*/  HADD2.F32 R66, -RZ, R83.H1_H1 ;  /* 0x30000053ff427230 */ /* 0x000fe20000004100 */
[----:B------:R-:W-:Y:S01]  /*6ed0*/  F2FP.SATFINITE.E4M3.F32.PACK_AB_MERGE_C R117, R9, R8, R117 ;  /* 0x000000080975723e */ /* 0x000fe20004807075 */
[C---:B------:R-:W-:Y:S01]  /*6ee0*/  FFMA R15, R49.reuse, R62, R15 ;  /* 0x0000003e310f7223 */ /* 0x040fe2000000000f */
[C---:B------:R-:W-:Y:S01]  /*6ef0*/  FFMA R16, R49.reuse, R61, R16 ;  /* 0x0000003d31107223 */ /* 0x040fe20000000010 */
[----:B------:R-:W-:Y:S01]  /*6f00*/  FFMA R17, R49, R64, R17 ;  /* 0x0000004031117223 */ /* 0x000fe20000000011 */
[----:B------:R-:W-:Y:S01]  /*6f10*/  FMUL R19, R47, R19 ;  /* 0x000000132f137220 */ /* 0x000fe20000400000 */
        /* <DEDUP_REMOVED lines=15> */
[----:B------:R-:W-:Y:S01]  /*7010*/  F2FP.F16.E4M3.UNPACK_B R87, R87.H1 ;  /* 0x00000057ff57723e */ /* 0x000fe200030006ff */
        /* <DEDUP_REMOVED lines=32> */
[----:B------:R-:W-:Y:S03]  /*7220*/  IADD3 R79, PT, PT, R44, 0x1, RZ ;  /* 0x000000012c4f7810 */ /* 0x000fe60007ffe0ff */
        /* <DEDUP_REMOVED lines=9> */
[----:B------:R-:W-:Y:S02]  /*72c0*/  UIADD3 UR8, UP0, UPT, UR52, 0x680, URZ ;  /* 0x0000068034087890 */ /* 0x000fe4000ff1e0ff */
[----:B------:R-:W-:Y:S02]  /*72d0*/  UIADD3 UR5, UPT, UPT, UR41, 0x40, URZ ;  /* 0x0000004029057890 */ /* 0x000fe4000fffe0ff */
[----:B------:R-:W-:Y:S02]  /*72e0*/  UIADD3 UR4, UPT, UPT, UR49, 0x3200, URZ ;  /* 0x0000320031047890 */ /* 0x000fe4000fffe0ff */
[----:B------:R-:W-:Y:S01]  /*72f0*/  UIADD3.X UR9, UPT, UPT, URZ, UR53, URZ, UP0, !UPT ;  /* 0x00000035ff097290 */ /* 0x000fe200087fe4ff */
[----:B------:R-:W-:Y:S01]  /*7300*/  UMOV UR6, UR42 ;  /* 0x0000002a00067c82 */ /* 0x000fe20008000000 */
[----:B------:R-:W-:Y:S07]  /*7310*/  UMOV UR7, UR36 ;  /* 0x0000002400077c82 */ /* 0x000fee0008000000 */
[----:B------:R2:W-:Y:S01]  /*7320*/  UTMASTG.3D [UR4], [UR8] ;  /* 0x00000004080073b5 */ /* 0x0005e20008010000 */
[----:B------:R0:W-:Y:S01]  /*7330*/  UTMACMDFLUSH ;  /* 0x00000000000079b7 */ /* 0x0001e20000000000 */
[----:B--2---:R-:W-:Y:S04]  /*7340*/  DEPBAR.LE SB0, 0x1 ;  /* 0x000080400000791a */ /* 0x004fe80000000000 */
.L_x_107:
[----:B------:R-:W-:Y:S05]  /*7350*/  BSYNC.RECONVERGENT B0 ;  /* 0x0000000000007941 */ /* 0x000fea0003800200 */
.L_x_106:
[----:B------:R-:W-:Y:S01]  /*7360*/  BAR.SYNC.DEFER_BLOCKING 0x1, 0x80 ;  /* 0x0042000000007b1d */ /* 0x000fe20000010000 */
[----:B------:R-:W-:Y:S01]  /*7370*/  ISETP.NE.AND P2, PT, R111, RZ, PT ;  /* 0x000000ff6f00720c */ /* 0x000fe20003f45270 */
[----:B------:R-:W-:Y:S01]  /*7380*/  IMAD.IADD R20, R43, 0x1, R94 ;  /* 0x000000012b147824 */ /* 0x000fe200078e025e */
[----:B------:R-:W-:Y:S01]  /*7390*/  ISETP.NE.AND P0, PT, R112, 0x2, PT ;  /* 0x000000027000780c */ /* 0x000fe20003f05270 */
[----:B------:R-:W-:Y:S01]  /*73a0*/  IMAD.IADD R21, R45, 0x1, R96 ;  /* 0x000000012d157824 */ /* 0x000fe200078e0260 */
[----:B------:R-:W-:Y:S02]  /*73b0*/  ISETP.NE.AND P1, PT, R79, 0x4, PT ;  /* 0x000000044f00780c */ /* 0x000fe40003f25270 */
[----:B------:R-:W-:Y:S02]  /*73c0*/  SEL R3, RZ, 0x1, P0 ;  /* 0x00000001ff037807 */ /* 0x000fe40000000000 */
[----:B------:R-:W-:Y:S02]  /*73d0*/  SEL R0, RZ, 0x1, P1 ;  /* 0x00000001ff007807 */ /* 0x000fe40000800000 */
[----:B------:R-:W-:Y:S02]  /*73e0*/  LOP3.LUT R106, R106, R3, RZ, 0x3c, !PT ;  /* 0x000000036a6a7212 */ /* 0x000fe400078e3cff */
[----:B------:R-:W-:Y:S02]  /*73f0*/  LOP3.LUT R107, R107, R0, RZ, 0x3c, !PT ;  /* 0x000000006b6b7212 */ /* 0x000fe400078e3cff */
[----:B------:R-:W-:Y:S02]  /*7400*/  @P2 R2UR UR36, R103 ;  /* 0x00000000672422ca */ /* 0x000fe400000e0000 */
[----:B------:R-:W-:Y:S02]  /*7410*/  SEL R112, R112, RZ, P0 ;  /* 0x000000ff70707207 */ /* 0x000fe40000000000 */
[----:B------:R-:W-:Y:S01]  /*7420*/  SEL R44, R79, RZ, P1 ;  /* 0x000000ff4f2c7207 */ /* 0x000fe20000800000 */
[----:B------:R-:W-:Y:S10]  /*7430*/  @P2 BRA `(.L_x_108) ;  /* 0xffffffd400f82947 */ /* 0x000ff4000383ffff */
[----:B------:R-:W-:Y:S05]  /*7440*/  EXIT ;  /* 0x000000000000794d */ /* 0x000fea0003800000 */
.L_x_19:
[----:B--2---:R2:W1:Y:S02]  /*7450*/  SYNCS.PHASECHK.TRANS64.TRYWAIT P0, [R3+URZ+0x120], R2 ;  /* 0x00012002030075a7 */ /* 0x00446400080011ff */
[----:B-1----:R-:W-:Y:S05]  /*7460*/  @!P0 NANOSLEEP.SYNCS 0x989680 ;  /* 0x009896800000895d */ /* 0x002fea0003900000 */
[----:B------:R-:W1:Y:S02]  /*7470*/  @!P0 SYNCS.PHASECHK.TRANS64 P0, [R3+URZ+0x120], R2 ;  /* 0x00012002030085a7 */ /* 0x000e6400080010ff */
[----:B-1----:R-:W-:Y:S05]  /*7480*/  @!P0 BRA `(.L_x_19) ;  /* 0xfffffffc00f08947 */ /* 0x002fea000383ffff */
[----:B------:R-:W-:Y:S05]  /*7490*/  BRA `(.L_x_109) ;  /* 0xffffffa000647947 */ /* 0x000fea000383ffff */
.L_x_22:
[----:B-1----:R-:W-:-:S07]  /*74a0*/  MOV R2, UR33 ;  /* 0x0000002100027c02 */ /* 0x002fce0008000f00 */
.L_x_110:
[----:B-1----:R1:W2:Y:S02]  /*74b0*/  SYNCS.PHASECHK.TRANS64.TRYWAIT P0, [R2+URZ+0x40], R5 ;  /* 0x00004005020075a7 */ /* 0x0022a400080011ff */
[----:B--2---:R-:W-:Y:S05]  /*74c0*/  @!P0 NANOSLEEP.SYNCS 0x989680 ;  /* 0x009896800000895d */ /* 0x004fea0003900000 */
[----:B------:R-:W2:Y:S02]  /*74d0*/  @!P0 SYNCS.PHASECHK.TRANS64 P0, [R2+URZ+0x40], R5 ;  /* 0x00004005020085a7 */ /* 0x000ea400080010ff */
[----:B--2---:R-:W-:Y:S05]  /*74e0*/  @!P0 BRA `(.L_x_110) ;  /* 0xfffffffc00f08947 */ /* 0x004fea000383ffff */
[----:B------:R-:W-:Y:S05]  /*74f0*/  BRA `(.L_x_21) ;  /* 0xffffffa000b47947 */ /* 0x000fea000383ffff */
.L_x_28:
[----:B-1----:R-:W-:-:S07]  /*7500*/  MOV R2, UR17 ;  /* 0x0000001100027c02 */ /* 0x002fce0008000f00 */
.L_x_111:
[----:B-1----:R1:W2:Y:S02]  /*7510*/  SYNCS.PHASECHK.TRANS64.TRYWAIT P0, [R2+URZ+0x40], R5 ;  /* 0x00004005020075a7 */ /* 0x0022a400080011ff */
[----:B--2---:R-:W-:Y:S05]  /*7520*/  @!P0 NANOSLEEP.SYNCS 0x989680 ;  /* 0x009896800000895d */ /* 0x004fea0003900000 */
[----:B------:R-:W2:Y:S02]  /*7530*/  @!P0 SYNCS.PHASECHK.TRANS64 P0, [R2+URZ+0x40], R5 ;  /* 0x00004005020085a7 */ /* 0x000ea400080010ff */
[----:B--2---:R-:W-:Y:S05]  /*7540*/  @!P0 BRA `(.L_x_111) ;  /* 0xfffffffc00f08947 */ /* 0x004fea000383ffff */
[----:B------:R-:W-:Y:S05]  /*7550*/  BRA `(.L_x_27) ;  /* 0xffffffa4005c7947 */ /* 0x000fea000383ffff */
.L_x_32:
[----:B-1----:R1:W2:Y:S02]  /*7560*/  SYNCS.PHASECHK.TRANS64.TRYWAIT P0, [R2+URZ+0xb0], R3 ;  /* 0x0000b003020075a7 */ /* 0x0022a400080011ff */
[----:B--2---:R-:W-:Y:S05]  /*7570*/  @!P0 NANOSLEEP.SYNCS 0x989680 ;  /* 0x009896800000895d */ /* 0x004fea0003900000 */
[----:B------:R-:W2:Y:S02]  /*7580*/  @!P0 SYNCS.PHASECHK.TRANS64 P0, [R2+URZ+0xb0], R3 ;  /* 0x0000b003020085a7 */ /* 0x000ea400080010ff */
[----:B--2---:R-:W-:Y:S05]  /*7590*/  @!P0 BRA `(.L_x_32) ;  /* 0xfffffffc00f08947 */ /* 0x004fea000383ffff */
[----:B------:R-:W-:Y:S05]  /*75a0*/  BRA `(.L_x_112) ;  /* 0xffffffa400ec7947 */ /* 0x000fea000383ffff */
.L_x_36:
[----:B----4-:R-:W-:-:S07]  /*75b0*/  MOV R0, UR5 ;  /* 0x0000000500007c02 */ /* 0x010fce0008000f00 */
.L_x_113:
[----:B-1----:R1:W2:Y:S02]  /*75c0*/  SYNCS.PHASECHK.TRANS64.TRYWAIT P0, [R0+URZ], R3 ;  /* 0x00000003000075a7 */ /* 0x0022a400080011ff */
[----:B--2---:R-:W-:Y:S05]  /*75d0*/  @!P0 NANOSLEEP.SYNCS 0x989680 ;  /* 0x009896800000895d */ /* 0x004fea0003900000 */
[----:B------:R-:W2:Y:S02]  /*75e0*/  @!P0 SYNCS.PHASECHK.TRANS64 P0, [R0+URZ], R3 ;  /* 0x00000003000085a7 */ /* 0x000ea400080010ff */
[----:B--2---:R-:W-:Y:S05]  /*75f0*/  @!P0 BRA `(.L_x_113) ;  /* 0xfffffffc00f08947 */ /* 0x004fea000383ffff */
[----:B------:R-:W-:Y:S05]  /*7600*/  BRA `(.L_x_114) ;  /* 0xffffffac005c7947 */ /* 0x000fea000383ffff */
.L_x_37:
[----:B----4-:R-:W-:-:S07]  /*7610*/  MOV R0, UR5 ;  /* 0x0000000500007c02 */ /* 0x010fce0008000f00 */
.L_x_115:
[----:B-1----:R1:W2:Y:S02]  /*7620*/  SYNCS.PHASECHK.TRANS64.TRYWAIT P0, [R0+URZ], R3 ;  /* 0x00000003000075a7 */ /* 0x0022a400080011ff */
[----:B--2---:R-:W-:Y:S05]  /*7630*/  @!P0 NANOSLEEP.SYNCS 0x989680 ;  /* 0x009896800000895d */ /* 0x004fea0003900000 */
[----:B------:R-:W2:Y:S02]  /*7640*/  @!P0 SYNCS.PHASECHK.TRANS64 P0, [R0+URZ], R3 ;  /* 0x00000003000085a7 */ /* 0x000ea400080010ff */
[----:B--2---:R-:W-:Y:S05]  /*7650*/  @!P0 BRA `(.L_x_115) ;  /* 0xfffffffc00f08947 */ /* 0x004fea000383ffff */
[----:B------:R-:W-:Y:S05]  /*7660*/  BRA `(.L_x_116) ;  /* 0xffffffac00687947 */ /* 0x000fea000383ffff */
.L_x_38:
[----:B----4-:R-:W-:-:S07]  /*7670*/  MOV R0, UR5 ;  /* 0x0000000500007c02 */ /* 0x010fce0008000f00 */
.L_x_117:
[----:B-1----:R1:W2:Y:S02]  /*7680*/  SYNCS.PHASECHK.TRANS64.TRYWAIT P0, [R0+URZ], R3 ;  /* 0x00000003000075a7 */ /* 0x0022a400080011ff */
[----:B--2---:R-:W-:Y:S05]  /*7690*/  @!P0 NANOSLEEP.SYNCS 0x989680 ;  /* 0x009896800000895d */ /* 0x004fea0003900000 */
[----:B------:R-:W2:Y:S02]  /*76a0*/  @!P0 SYNCS.PHASECHK.TRANS64 P0, [R0+URZ], R3 ;  /* 0x00000003000085a7 */ /* 0x000ea400080010ff */
[----:B--2---:R-:W-:Y:S05]  /*76b0*/  @!P0 BRA `(.L_x_117) ;  /* 0xfffffffc00f08947 */ /* 0x004fea000383ffff */
[----:B------:R-:W-:Y:S05]  /*76c0*/  BRA `(.L_x_118) ;  /* 0xffffffac00747947 */ /* 0x000fea000383ffff */
.L_x_39:
[----:B----4-:R-:W-:-:S07]  /*76d0*/  MOV R0, UR5 ;  /* 0x0000000500007c02 */ /* 0x010fce0008000f00 */
.L_x_119:
[----:B-1----:R1:W2:Y:S02]  /*76e0*/  SYNCS.PHASECHK.TRANS64.TRYWAIT P0, [R0+URZ], R3 ;  /* 0x00000003000075a7 */ /* 0x0022a400080011ff */
[----:B--2---:R-:W-:Y:S05]  /*76f0*/  @!P0 NANOSLEEP.SYNCS 0x989680 ;  /* 0x009896800000895d */ /* 0x004fea0003900000 */
[----:B------:R-:W2:Y:S02]  /*7700*/  @!P0 SYNCS.PHASECHK.TRANS64 P0, [R0+URZ], R3 ;  /* 0x00000003000085a7 */ /* 0x000ea400080010ff */
[----:B--2---:R-:W-:Y:S05]  /*7710*/  @!P0 BRA `(.L_x_119) ;  /* 0xfffffffc00f08947 */ /* 0x004fea000383ffff */
[----:B------:R-:W-:Y:S05]  /*7720*/  BRA `(.L_x_120) ;  /* 0xffffffac00807947 */ /* 0x000fea000383ffff */
.L_x_40:
[----:B----4-:R-:W-:-:S07]  /*7730*/  MOV R0, UR5 ;  /* 0x0000000500007c02 */ /* 0x010fce0008000f00 */
.L_x_121:
[----:B-1----:R1:W2:Y:S02]  /*7740*/  SYNCS.PHASECHK.TRANS64.TRYWAIT P0, [R0+URZ], R3 ;  /* 0x00000003000075a7 */ /* 0x0022a400080011ff */
[----:B--2---:R-:W-:Y:S05]  /*7750*/  @!P0 NANOSLEEP.SYNCS 0x989680 ;  /* 0x009896800000895d */ /* 0x004fea0003900000 */
[----:B------:R-:W2:Y:S02]  /*7760*/  @!P0 SYNCS.PHASECHK.TRANS64 P0, [R0+URZ], R3 ;  /* 0x00000003000085a7 */ /* 0x000ea400080010ff */
[----:B--2---:R-:W-:Y:S05]  /*7770*/  @!P0 BRA `(.L_x_121) ;  /* 0xfffffffc00f08947 */ /* 0x004fea000383ffff */
[----:B------:R-:W-:Y:S05]  /*7780*/  BRA `(.L_x_122) ;  /* 0xffffffac008c7947 */ /* 0x000fea000383ffff */
.L_x_41:
[----:B----4-:R-:W-:-:S07]  /*7790*/  MOV R0, UR5 ;  /* 0x0000000500007c02 */ /* 0x010fce0008000f00 */
.L_x_123:
[----:B-1----:R1:W2:Y:S02]  /*77a0*/  SYNCS.PHASECHK.TRANS64.TRYWAIT P0, [R0+URZ], R3 ;  /* 0x00000003000075a7 */ /* 0x0022a400080011ff */
[----:B--2---:R-:W-:Y:S05]  /*77b0*/  @!P0 NANOSLEEP.SYNCS 0x989680 ;  /* 0x009896800000895d */ /* 0x004fea0003900000 */
[----:B------:R-:W2:Y:S02]  /*77c0*/  @!P0 SYNCS.PHASECHK.TRANS64 P0, [R0+URZ], R3 ;  /* 0x00000003000085a7 */ /* 0x000ea400080010ff */
[----:B--2---:R-:W-:Y:S05]  /*77d0*/  @!P0 BRA `(.L_x_123) ;  /* 0xfffffffc00f08947 */ /* 0x004fea000383ffff */
[----:B------:R-:W-:Y:S05]  /*77e0*/  BRA `(.L_x_124) ;  /* 0xffffffac00987947 */ /* 0x000fea000383ffff */
.L_x_42:
[----:B----4-:R-:W-:-:S07]  /*77f0*/  MOV R0, UR5 ;  /* 0x0000000500007c02 */ /* 0x010fce0008000f00 */
.L_x_125:
[----:B-1----:R1:W2:Y:S02]  /*7800*/  SYNCS.PHASECHK.TRANS64.TRYWAIT P0, [R0+URZ], R3 ;  /* 0x00000003000075a7 */ /* 0x0022a400080011ff */
[----:B--2---:R-:W-:Y:S05]  /*7810*/  @!P0 NANOSLEEP.SYNCS 0x989680 ;  /* 0x009896800000895d */ /* 0x004fea0003900000 */
[----:B------:R-:W2:Y:S02]  /*7820*/  @!P0 SYNCS.PHASECHK.TRANS64 P0, [R0+URZ], R3 ;  /* 0x00000003000085a7 */ /* 0x000ea400080010ff */
[----:B--2---:R-:W-:Y:S05]  /*7830*/  @!P0 BRA `(.L_x_125) ;  /* 0xfffffffc00f08947 */ /* 0x004fea000383ffff */
[----:B------:R-:W-:Y:S05]  /*7840*/  BRA `(.L_x_126) ;  /* 0xffffffac00a47947 */ /* 0x000fea000383ffff */
.L_x_45:
[----:B-1----:R1:W2:Y:S02]  /*7850*/  SYNCS.PHASECHK.TRANS64.TRYWAIT P0, [R0+URZ+0x110], R5 ;  /* 0x00011005000075a7 */ /* 0x0022a400080011ff */
[----:B--2---:R-:W-:Y:S05]  /*7860*/  @!P0 NANOSLEEP.SYNCS 0x989680 ;  /* 0x009896800000895d */ /* 0x004fea0003900000 */
[----:B------:R-:W2:Y:S02]  /*7870*/  @!P0 SYNCS.PHASECHK.TRANS64 P0, [R0+URZ+0x110], R5 ;  /* 0x00011005000085a7 */ /* 0x000ea400080010ff */
[----:B--2---:R-:W-:Y:S05]  /*7880*/  @!P0 BRA `(.L_x_45) ;  /* 0xfffffffc00f08947 */ /* 0x004fea000383ffff */
[----:B------:R-:W-:Y:S05]  /*7890*/  BRA `(.L_x_127) ;  /* 0xffffffb000007947 */ /* 0x000fea000383ffff */
.L_x_46:
[----:B------:R-:W-:-:S07]  /*78a0*/  MOV R0, UR5 ;  /* 0x0000000500007c02 */ /* 0x000fce0008000f00 */
.L_x_128:
[----:B-1----:R1:W2:Y:S02]  /*78b0*/  SYNCS.PHASECHK.TRANS64.TRYWAIT P0, [R0+URZ+0xc0], R5 ;  /* 0x0000c005000075a7 */ /* 0x0022a400080011ff */
[----:B--2---:R-:W-:Y:S05]  /*78c0*/  @!P0 NANOSLEEP.SYNCS 0x989680 ;  /* 0x009896800000895d */ /* 0x004fea0003900000 */
[----:B------:R-:W2:Y:S02]  /*78d0*/  @!P0 SYNCS.PHASECHK.TRANS64 P0, [R0+URZ+0xc0], R5 ;  /* 0x0000c005000085a7 */ /* 0x000ea400080010ff */
[----:B--2---:R-:W-:Y:S05]  /*78e0*/  @!P0 BRA `(.L_x_128) ;  /* 0xfffffffc00f08947 */ /* 0x004fea000383ffff */
[----:B------:R-:W-:Y:S05]  /*78f0*/  BRA `(.L_x_129) ;  /* 0xffffffb000107947 */ /* 0x000fea000383ffff */
.L_x_47:
[----:B-1----:R1:W2:Y:S02]  /*7900*/  SYNCS.PHASECHK.TRANS64.TRYWAIT P1, [R0+URZ+0xb0], R5 ;  /* 0x0000b005000075a7 */ /* 0x0022a400080211ff */
[----:B--2---:R-:W-:Y:S05]  /*7910*/  @!P1 NANOSLEEP.SYNCS 0x989680 ;  /* 0x009896800000995d */ /* 0x004fea0003900000 */
[----:B------:R-:W2:Y:S02]  /*7920*/  @!P1 SYNCS.PHASECHK.TRANS64 P1, [R0+URZ+0xb0], R5 ;  /* 0x0000b005000095a7 */ /* 0x000ea400080210ff */
[----:B--2---:R-:W-:Y:S05]  /*7930*/  @!P1 BRA `(.L_x_47) ;  /* 0xfffffffc00f09947 */ /* 0x004fea000383ffff */
[----:B------:R-:W-:Y:S05]  /*7940*/  BRA `(.L_x_130) ;  /* 0xffffffb000407947 */ /* 0x000fea000383ffff */
.L_x_50:
[----:B------:R-:W-:-:S07]  /*7950*/  MOV R0, UR5 ;  /* 0x0000000500007c02 */ /* 0x000fce0008000f00 */
.L_x_131:
[----:B-1----:R1:W2:Y:S02]  /*7960*/  SYNCS.PHASECHK.TRANS64.TRYWAIT P0, [R0+URZ+0xc0], R3 ;  /* 0x0000c003000075a7 */ /* 0x0022a400080011ff */
[----:B--2---:R-:W-:Y:S05]  /*7970*/  @!P0 NANOSLEEP.SYNCS 0x989680 ;  /* 0x009896800000895d */ /* 0x004fea0003900000 */
[----:B------:R-:W2:Y:S02]  /*7980*/  @!P0 SYNCS.PHASECHK.TRANS64 P0, [R0+URZ+0xc0], R3 ;  /* 0x0000c003000085a7 */ /* 0x000ea400080010ff */
[----:B--2---:R-:W-:Y:S05]  /*7990*/  @!P0 BRA `(.L_x_131) ;  /* 0xfffffffc00f08947 */ /* 0x004fea000383ffff */
[----:B------:R-:W-:Y:S05]  /*79a0*/  BRA `(.L_x_49) ;  /* 0xffffffb000947947 */ /* 0x000fea000383ffff */
.L_x_57:
[----:B-1----:R1:W2:Y:S02]  /*79b0*/  SYNCS.PHASECHK.TRANS64.TRYWAIT P1, [R0+URZ+0xb0], R5 ;  /* 0x0000b005000075a7 */ /* 0x0022a400080211ff */
[----:B--2---:R-:W-:Y:S05]  /*79c0*/  @!P1 NANOSLEEP.SYNCS 0x989680 ;  /* 0x009896800000995d */ /* 0x004fea0003900000 */
[----:B------:R-:W2:Y:S02]  /*79d0*/  @!P1 SYNCS.PHASECHK.TRANS64 P1, [R0+URZ+0xb0], R5 ;  /* 0x0000b005000095a7 */ /* 0x000ea400080210ff */
[----:B--2---:R-:W-:Y:S05]  /*79e0*/  @!P1 BRA `(.L_x_57) ;  /* 0xfffffffc00f09947 */ /* 0x004fea000383ffff */
[----:B------:R-:W-:Y:S05]  /*79f0*/  BRA `(.L_x_132) ;  /* 0xffffffb800007947 */ /* 0x000fea000383ffff */
.L_x_58:
[----:B------:R-:W-:-:S07]  /*7a00*/  MOV R3, UR7 ;  /* 0x0000000700037c02 */ /* 0x000fce0008000f00 */
.L_x_133:
[----:B-1----:R1:W2:Y:S02]  /*7a10*/  SYNCS.PHASECHK.TRANS64.TRYWAIT P0, [R3+URZ+0xf0], R0 ;  /* 0x0000f000030075a7 */ /* 0x0022a400080011ff */
[----:B--2---:R-:W-:Y:S05]  /*7a20*/  @!P0 NANOSLEEP.SYNCS 0x989680 ;  /* 0x009896800000895d */ /* 0x004fea0003900000 */
[----:B------:R-:W2:Y:S02]  /*7a30*/  @!P0 SYNCS.PHASECHK.TRANS64 P0, [R3+URZ+0xf0], R0 ;  /* 0x0000f000030085a7 */ /* 0x000ea400080010ff */
[----:B--2---:R-:W-:Y:S05]  /*7a40*/  @!P0 BRA `(.L_x_133) ;  /* 0xfffffffc00f08947 */ /* 0x004fea000383ffff */
[----:B------:R-:W-:Y:S05]  /*7a50*/  BRA `(.L_x_134) ;  /* 0xffffffb800507947 */ /* 0x000fea000383ffff */
.L_x_61:
[----:B------:R-:W-:Y:S07]  /*7a60*/  MOV R0, UR6 ;  /* 0x0000000600007c02 */ /* 0x000fee0008000f00 */
.L_x_135:
[----:B-1----:R1:W2:Y:S02]  /*7a70*/  SYNCS.PHASECHK.TRANS64.TRYWAIT P0, [R0+URZ], R3 ;  /* 0x00000003000075a7 */ /* 0x0022a400080011ff */
[----:B--2---:R-:W-:Y:S05]  /*7a80*/  @!P0 NANOSLEEP.SYNCS 0x989680 ;  /* 0x009896800000895d */ /* 0x004fea0003900000 */
[----:B------:R-:W2:Y:S02]  /*7a90*/  @!P0 SYNCS.PHASECHK.TRANS64 P0, [R0+URZ], R3 ;  /* 0x00000003000085a7 */ /* 0x000ea400080010ff */
[----:B--2---:R-:W-:Y:S05]  /*7aa0*/  @!P0 BRA `(.L_x_135) ;  /* 0xfffffffc00f08947 */ /* 0x004fea000383ffff */
[----:B------:R-:W-:Y:S05]  /*7ab0*/  BRA `(.L_x_60) ;  /* 0xffffffb8006c7947 */ /* 0x000fea000383ffff */
.L_x_64:
[----:B------:R-:W-:-:S07]  /*7ac0*/  MOV R0, UR6 ;  /* 0x0000000600007c02 */ /* 0x000fce0008000f00 */
.L_x_136:
[----:B--2---:R2:W4:Y:S02]  /*7ad0*/  SYNCS.PHASECHK.TRANS64.TRYWAIT P0, [R0+URZ], R3 ;  /* 0x00000003000075a7 */ /* 0x00452400080011ff */
[----:B----4-:R-:W-:Y:S05]  /*7ae0*/  @!P0 NANOSLEEP.SYNCS 0x989680 ;  /* 0x009896800000895d */ /* 0x010fea0003900000 */
[----:B------:R-:W4:Y:S02]  /*7af0*/  @!P0 SYNCS.PHASECHK.TRANS64 P0, [R0+URZ], R3 ;  /* 0x00000003000085a7 */ /* 0x000f2400080010ff */
[----:B----4-:R-:W-:Y:S05]  /*7b00*/  @!P0 BRA `(.L_x_136) ;  /* 0xfffffffc00f08947 */ /* 0x010fea000383ffff */
[----:B------:R-:W-:Y:S05]  /*7b10*/  BRA `(.L_x_137) ;  /* 0xffffffbc00487947 */ /* 0x000fea000383ffff */
.L_x_65:
[----:B------:R-:W-:-:S07]  /*7b20*/  MOV R0, UR6 ;  /* 0x0000000600007c02 */ /* 0x000fce0008000f00 */
.L_x_138:
[----:B-1----:R1:W2:Y:S02]  /*7b30*/  SYNCS.PHASECHK.TRANS64.TRYWAIT P0, [R0+URZ], R3 ;  /* 0x00000003000075a7 */ /* 0x0022a400080011ff */
[----:B--2---:R-:W-:Y:S05]  /*7b40*/  @!P0 NANOSLEEP.SYNCS 0x989680 ;  /* 0x009896800000895d */ /* 0x004fea0003900000 */
[----:B------:R-:W2:Y:S02]  /*7b50*/  @!P0 SYNCS.PHASECHK.TRANS64 P0, [R0+URZ], R3 ;  /* 0x00000003000085a7 */ /* 0x000ea400080010ff */
[----:B--2---:R-:W-:Y:S05]  /*7b60*/  @!P0 BRA `(.L_x_138) ;  /* 0xfffffffc00f08947 */ /* 0x004fea000383ffff */
[----:B------:R-:W-:Y:S05]  /*7b70*/  BRA `(.L_x_139) ;  /* 0xffffffbc00547947 */ /* 0x000fea000383ffff */
.L_x_66:
[----:B------:R-:W-:-:S07]  /*7b80*/  MOV R0, UR6 ;  /* 0x0000000600007c02 */ /* 0x000fce0008000f00 */
.L_x_140:
[----:B-1----:R1:W2:Y:S02]  /*7b90*/  SYNCS.PHASECHK.TRANS64.TRYWAIT P0, [R0+URZ], R3 ;  /* 0x00000003000075a7 */ /* 0x0022a400080011ff */
[----:B--2---:R-:W-:Y:S05]  /*7ba0*/  @!P0 NANOSLEEP.SYNCS 0x989680 ;  /* 0x009896800000895d */ /* 0x004fea0003900000 */
[----:B------:R-:W2:Y:S02]  /*7bb0*/  @!P0 SYNCS.PHASECHK.TRANS64 P0, [R0+URZ], R3 ;  /* 0x00000003000085a7 */ /* 0x000ea400080010ff */
[----:B--2---:R-:W-:Y:S05]  /*7bc0*/  @!P0 BRA `(.L_x_140) ;  /* 0xfffffffc00f08947 */ /* 0x004fea000383ffff */
[----:B------:R-:W-:Y:S05]  /*7bd0*/  BRA `(.L_x_141) ;  /* 0xffffffbc00607947 */ /* 0x000fea000383ffff */
.L_x_67:
[----:B------:R-:W-:-:S07]  /*7be0*/  MOV R0, UR7 ;  /* 0x0000000700007c02 */ /* 0x000fce0008000f00 */
.L_x_142:
[----:B-1----:R1:W2:Y:S02]  /*7bf0*/  SYNCS.PHASECHK.TRANS64.TRYWAIT P0, [R0+URZ], R3 ;  /* 0x00000003000075a7 */ /* 0x0022a400080011ff */
[----:B--2---:R-:W-:Y:S05]  /*7c00*/  @!P0 NANOSLEEP.SYNCS 0x989680 ;  /* 0x009896800000895d */ /* 0x004fea0003900000 */
[----:B------:R-:W2:Y:S02]  /*7c10*/  @!P0 SYNCS.PHASECHK.TRANS64 P0, [R0+URZ], R3 ;  /* 0x00000003000085a7 */ /* 0x000ea400080010ff */
[----:B--2---:R-:W-:Y:S05]  /*7c20*/  @!P0 BRA `(.L_x_142) ;  /* 0xfffffffc00f08947 */ /* 0x004fea000383ffff */
[----:B------:R-:W-:Y:S05]  /*7c30*/  BRA `(.L_x_143) ;  /* 0xffffffbc006c7947 */ /* 0x000fea000383ffff */
.L_x_72:
[----:B--2---:R2:W3:Y:S02]  /*7c40*/  SYNCS.PHASECHK.TRANS64.TRYWAIT P0, [R0+URZ+0xb0], R3 ;  /* 0x0000b003000075a7 */ /* 0x0044e400080011ff */
[----:B---3--:R-:W-:Y:S05]  /*7c50*/  @!P0 NANOSLEEP.SYNCS 0x989680 ;  /* 0x009896800000895d */ /* 0x008fea0003900000 */
[----:B------:R-:W3:Y:S02]  /*7c60*/  @!P0 SYNCS.PHASECHK.TRANS64 P0, [R0+URZ+0xb0], R3 ;  /* 0x0000b003000085a7 */ /* 0x000ee400080010ff */
[----:B---3--:R-:W-:Y:S05]  /*7c70*/  @!P0 BRA `(.L_x_72) ;  /* 0xfffffffc00f08947 */ /* 0x008fea000383ffff */
[----:B------:R-:W-:Y:S05]  /*7c80*/  BRA `(.L_x_144) ;  /* 0xffffffc000707947 */ /* 0x000fea000383ffff */
.L_x_75:
[----:B------:R-:W-:Y:S07]  /*7c90*/  MOV R0, UR7 ;  /* 0x0000000700007c02 */ /* 0x000fee0008000f00 */
.L_x_145:
[----:B--2---:R2:W3:Y:S02]  /*7ca0*/  SYNCS.PHASECHK.TRANS64.TRYWAIT P0, [R0+URZ+0xa8], R3 ;  /* 0x0000a803000075a7 */ /* 0x0044e400080011ff */
[----:B---3--:R-:W-:Y:S05]  /*7cb0*/  @!P0 NANOSLEEP.SYNCS 0x989680 ;  /* 0x009896800000895d */ /* 0x008fea0003900000 */
[----:B------:R-:W3:Y:S02]  /*7cc0*/  @!P0 SYNCS.PHASECHK.TRANS64 P0, [R0+URZ+0xa8], R3 ;  /* 0x0000a803000085a7 */ /* 0x000ee400080010ff */
[----:B---3--:R-:W-:Y:S05]  /*7cd0*/  @!P0 BRA `(.L_x_145) ;  /* 0xfffffffc00f08947 */ /* 0x008fea000383ffff */
[----:B------:R-:W-:Y:S05]  /*7ce0*/  BRA `(.L_x_74) ;  /* 0xffffffc400507947 */ /* 0x000fea000383ffff */
.L_x_78:
[----:B--2---:R-:W-:Y:S07]  /*7cf0*/  MOV R3, UR7 ;  /* 0x0000000700037c02 */ /* 0x004fee0008000f00 */
.L_x_146:
[----:B-1----:R1:W2:Y:S02]  /*7d00*/  SYNCS.PHASECHK.TRANS64.TRYWAIT P0, [R3+URZ+0x90], R12 ;  /* 0x0000900c030075a7 */ /* 0x0022a400080011ff */
[----:B--2---:R-:W-:Y:S05]  /*7d10*/  @!P0 NANOSLEEP.SYNCS 0x989680 ;  /* 0x009896800000895d */ /* 0x004fea0003900000 */
[----:B------:R-:W2:Y:S02]  /*7d20*/  @!P0 SYNCS.PHASECHK.TRANS64 P0, [R3+URZ+0x90], R12 ;  /* 0x0000900c030085a7 */ /* 0x000ea400080010ff */
[----:B--2---:R-:W-:Y:S05]  /*7d30*/  @!P0 BRA `(.L_x_146) ;  /* 0xfffffffc00f08947 */ /* 0x004fea000383ffff */
[----:B------:R-:W-:Y:S05]  /*7d40*/  BRA `(.L_x_147) ;  /* 0xffffffc400c87947 */ /* 0x000fea000383ffff */
.L_x_79:
[----:B------:R-:W-:Y:S07]  /*7d50*/  MOV R3, UR7 ;  /* 0x0000000700037c02 */ /* 0x000fee0008000f00 */
.L_x_148:
[----:B-1----:R1:W2:Y:S02]  /*7d60*/  SYNCS.PHASECHK.TRANS64.TRYWAIT P0, [R3+URZ+0x98], R12 ;  /* 0x0000980c030075a7 */ /* 0x0022a400080011ff */
[----:B--2---:R-:W-:Y:S05]  /*7d70*/  @!P0 NANOSLEEP.SYNCS 0x989680 ;  /* 0x009896800000895d */ /* 0x004fea0003900000 */
[----:B------:R-:W2:Y:S02]  /*7d80*/  @!P0 SYNCS.PHASECHK.TRANS64 P0, [R3+URZ+0x98], R12 ;  /* 0x0000980c030085a7 */ /* 0x000ea400080010ff */
[----:B--2---:R-:W-:Y:S05]  /*7d90*/  @!P0 BRA `(.L_x_148) ;  /* 0xfffffffc00f08947 */ /* 0x004fea000383ffff */
[----:B------:R-:W-:Y:S05]  /*7da0*/  BRA `(.L_x_149) ;  /* 0xffffffc800487947 */ /* 0x000fea000383ffff */
.L_x_81:
[----:B------:R-:W-:-:S07]  /*7db0*/  MOV R0, UR7 ;  /* 0x0000000700007c02 */ /* 0x000fce0008000f00 */
.L_x_150:
[----:B-1----:R1:W3:Y:S02]  /*7dc0*/  SYNCS.PHASECHK.TRANS64.TRYWAIT P0, [R0+URZ+0x90], R3 ;  /* 0x00009003000075a7 */ /* 0x0022e400080011ff */
[----:B---3--:R-:W-:Y:S05]  /*7dd0*/  @!P0 NANOSLEEP.SYNCS 0x989680 ;  /* 0x009896800000895d */ /* 0x008fea0003900000 */
[----:B------:R-:W3:Y:S02]  /*7de0*/  @!P0 SYNCS.PHASECHK.TRANS64 P0, [R0+URZ+0x90], R3 ;  /* 0x00009003000085a7 */ /* 0x000ee400080010ff */
[----:B---3--:R-:W-:Y:S05]  /*7df0*/  @!P0 BRA `(.L_x_150) ;  /* 0xfffffffc00f08947 */ /* 0x008fea000383ffff */
[----:B------:R-:W-:Y:S05]  /*7e00*/  BRA `(.L_x_151) ;  /* 0xffffffc800b87947 */ /* 0x000fea000383ffff */
.L_x_83:
[----:B--2---:R2:W4:Y:S02]  /*7e10*/  SYNCS.PHASECHK.TRANS64.TRYWAIT P0, [R0+URZ+0xb0], R3 ;  /* 0x0000b003000075a7 */ /* 0x00452400080011ff */
[----:B----4-:R-:W-:Y:S05]  /*7e20*/  @!P0 NANOSLEEP.SYNCS 0x989680 ;  /* 0x009896800000895d */ /* 0x010fea0003900000 */
[----:B------:R-:W4:Y:S02]  /*7e30*/  @!P0 SYNCS.PHASECHK.TRANS64 P0, [R0+URZ+0xb0], R3 ;  /* 0x0000b003000085a7 */ /* 0x000f2400080010ff */
[----:B----4-:R-:W-:Y:S05]  /*7e40*/  @!P0 BRA `(.L_x_83) ;  /* 0xfffffffc00f08947 */ /* 0x010fea000383ffff */
[----:B------:R-:W-:Y:S05]  /*7e50*/  BRA `(.L_x_152) ;  /* 0xffffffcc00847947 */ /* 0x000fea000383ffff */
.L_x_94:
[----:B-1----:R1:W3:Y:S02]  /*7e60*/  SYNCS.PHASECHK.TRANS64.TRYWAIT P1, [R0+URZ+0x80], R3 ;  /* 0x00008003000075a7 */ /* 0x0022e400080211ff */
[----:B---3--:R-:W-:Y:S05]  /*7e70*/  @!P1 NANOSLEEP.SYNCS 0x989680 ;  /* 0x009896800000995d */ /* 0x008fea0003900000 */
[----:B------:R-:W3:Y:S02]  /*7e80*/  @!P1 SYNCS.PHASECHK.TRANS64 P1, [R0+URZ+0x80], R3 ;  /* 0x00008003000095a7 */ /* 0x000ee400080210ff */
[----:B---3--:R-:W-:Y:S05]  /*7e90*/  @!P1 BRA `(.L_x_94) ;  /* 0xfffffffc00f09947 */ /* 0x008fea000383ffff */
[----:B------:R-:W-:Y:S05]  /*7ea0*/  BRA `(.L_x_93) ;  /* 0xffffffd8009c7947 */ /* 0x000fea000383ffff */
.L_x_96:
[----:B-1----:R1:W4:Y:S02]  /*7eb0*/  SYNCS.PHASECHK.TRANS64.TRYWAIT P0, [R113+URZ+0xd0], R2 ;  /* 0x0000d002710075a7 */ /* 0x00232400080011ff */
[----:B----4-:R-:W-:Y:S05]  /*7ec0*/  @!P0 NANOSLEEP.SYNCS 0x989680 ;  /* 0x009896800000895d */ /* 0x010fea0003900000 */
[----:B------:R-:W4:Y:S02]  /*7ed0*/  @!P0 SYNCS.PHASECHK.TRANS64 P0, [R113+URZ+0xd0], R2 ;  /* 0x0000d002710085a7 */ /* 0x000f2400080010ff */
[----:B----4-:R-:W-:Y:S05]  /*7ee0*/  @!P0 BRA `(.L_x_96) ;  /* 0xfffffffc00f08947 */ /* 0x010fea000383ffff */
[----:B------:R-:W-:Y:S05]  /*7ef0*/  BRA `(.L_x_95) ;  /* 0xffffffd800f07947 */ /* 0x000fea000383ffff */
.L_x_104:
[----:B--2---:R2:W3:Y:S02]  /*7f00*/  SYNCS.PHASECHK.TRANS64.TRYWAIT P0, [R32+URZ+0x80], R3 ;  /* 0x00008003200075a7 */ /* 0x0044e400080011ff */
[----:B---3--:R-:W-:Y:S05]  /*7f10*/  @!P0 NANOSLEEP.SYNCS 0x989680 ;  /* 0x009896800000895d */ /* 0x008fea0003900000 */
[----:B------:R-:W3:Y:S02]  /*7f20*/  @!P0 SYNCS.PHASECHK.TRANS64 P0, [R32+URZ+0x80], R3 ;  /* 0x00008003200085a7 */ /* 0x000ee400080010ff */
[----:B---3--:R-:W-:Y:S05]  /*7f30*/  @!P0 BRA `(.L_x_104) ;  /* 0xfffffffc00f08947 */ /* 0x008fea000383ffff */
[----:B------:R-:W-:Y:S05]  /*7f40*/  BRA `(.L_x_103) ;  /* 0xffffffe400e07947 */ /* 0x000fea000383ffff */
        .weak           $__internal_0_$__cuda_sm10x_tcgen05_guardrail_trap_col_being_dealloced_not_returned_by_alloc
        .type           $__internal_0_$__cuda_sm10x_tcgen05_guardrail_trap_col_being_dealloced_not_returned_by_alloc,@function
        .size           $__internal_0_$__cuda_sm10x_tcgen05_guardrail_trap_col_being_dealloced_not_returned_by_alloc,($__internal_1_$__cuda_sm10x_tcgen05_guardrail_trap_phase_invalid_during_alloc - $__internal_0_$__cuda_sm10x_tcgen05_guardrail_trap_col_being_dealloced_not_returned_by_alloc)
$__internal_0_$__cuda_sm10x_tcgen05_guardrail_trap_col_being_dealloced_not_returned_by_alloc:
[----:B------:R-:W-:Y:S05]  /*7f50*/  BPT.TRAP 0x1 ;  /* 0x000000040000795c */ /* 0x000fea0000300000 */
[----:B------:R-:W-:-:S04]  /*7f60*/  HFMA2 R3, -RZ, RZ, 0, 0 ;  /* 0x00000000ff037431 */ /* 0x000fc800000001ff */
[----:B------:R-:W-:Y:S05]  /*7f70*/  RET.REL.NODEC R2 `(_ZN7cutlass13device_kernelINS_4gemm6kernel13GemmUniversalIN4cute5tupleIJiiiiEEENS1_10collective13CollectiveMmaINS1_35MainloopSm100TmaUmmaWarpSpecializedILi8ELi2ELi4ENS5_IJNS4_1CILi1EEESB_SB_EEEEENS5_IJNSA_ILi64EEENSA_ILi128EEESF_EEENS_12float_e4m3_tENS5_IJlSB_lEEENS_12float_e5m2_tENS5_IJSB_llEEENS4_8TiledMMAINS4_8MMA_AtomIJNS4_10MMA_TraitsINS4_19SM100_MMA_F8F6F4_SSEJSH_SJ_fSE_SF_NS4_17integral_constantINS4_4UMMA5MajorELSR_0EEENSP_ISR_LSR_1EEENSP_INSQ_7ScaleInELSU_0EEESV_EEEEEENS4_6LayoutISC_NS5_IJNSA_ILi0EEESZ_SZ_EEEEENS5_IJNS4_10UnderscoreES12_S12_EEEEENS4_13SM90_TMA_LOADENS4_14ComposedLayoutINS4_7SwizzleILi3ELi4ELi3EEENS4_18smem_ptr_flag_bitsILi8EEENSY_INS5_IJNSA_ILi8EEESF_EEENS5_IJSF_SB_EEEEEEEvNS4_8identityES15_NS16_IS18_S1A_NSY_INS5_IJSF_S1B_EEENS5_IJSB_SF_EEEEEEEvS1G_EENS_8epilogue10collective18CollectiveEpilogueINS1M_23Sm100TmaWarpSpecializedILi2ELi2ELi32ELb0ELb0EEEJSG_NS5_IJNSY_ISE_SB_EES1R_EEESH_SI_SH_SI_NS1M_6fusion15FusionCallbacksIS1Q_NS1T_17LinearCombinationISH_fSH_fLNS_15FloatRoundStyleE2EEESG_S1S_JEEENS4_5SM1004TMEM4LOAD26SM100_TMEM_LOAD_16dp32b32xES15_NS16_INS17_ILi2ELi4ELi3EEES1A_NSY_INS5_IJS1B_SE_EEENS5_IJSE_SB_EEEEEEENS4_39AutoVectorizingCopyWithAssumedAlignmentILi128EEENS4_14SM90_TMA_STOREES27_S29_S29_EEEvvEEEEvNT_6ParamsE) ;  /* 0xffffff8002207950 */ /* 0x000fea0003c3ffff */
        .weak           $__internal_1_$__cuda_sm10x_tcgen05_guardrail_trap_phase_invalid_during_alloc
        .type           $__internal_1_$__cuda_sm10x_tcgen05_guardrail_trap_phase_invalid_during_alloc,@function
        .size           $__internal_1_$__cuda_sm10x_tcgen05_guardrail_trap_phase_invalid_during_alloc,($__internal_2_$__cuda_sm10x_tcgen05_guardrail_trap_unallocated_columns_being_dealloced - $__internal_1_$__cuda_sm10x_tcgen05_guardrail_trap_phase_invalid_during_alloc)
$__internal_1_$__cuda_sm10x_tcgen05_guardrail_trap_phase_invalid_during_alloc:
[----:B------:R-:W-:Y:S05]  /*7f80*/  BPT.TRAP 0x1 ;  /* 0x000000040000795c */ /* 0x000fea0000300000 */
[----:B------:R-:W-:-:S04]  /*7f90*/  MOV R3, 0x0 ;  /* 0x0000000000037802 */ /* 0x000fc80000000f00 */
[----:B------:R-:W-:Y:S05]  /*7fa0*/  RET.REL.NODEC R2 `(_ZN7cutlass13device_kernelINS_4gemm6kernel13GemmUniversalIN4cute5tupleIJiiiiEEENS1_10collective13CollectiveMmaINS1_35MainloopSm100TmaUmmaWarpSpecializedILi8ELi2ELi4ENS5_IJNS4_1CILi1EEESB_SB_EEEEENS5_IJNSA_ILi64EEENSA_ILi128EEESF_EEENS_12float_e4m3_tENS5_IJlSB_lEEENS_12float_e5m2_tENS5_IJSB_llEEENS4_8TiledMMAINS4_8MMA_AtomIJNS4_10MMA_TraitsINS4_19SM100_MMA_F8F6F4_SSEJSH_SJ_fSE_SF_NS4_17integral_constantINS4_4UMMA5MajorELSR_0EEENSP_ISR_LSR_1EEENSP_INSQ_7ScaleInELSU_0EEESV_EEEEEENS4_6LayoutISC_NS5_IJNSA_ILi0EEESZ_SZ_EEEEENS5_IJNS4_10UnderscoreES12_S12_EEEEENS4_13SM90_TMA_LOADENS4_14ComposedLayoutINS4_7SwizzleILi3ELi4ELi3EEENS4_18smem_ptr_flag_bitsILi8EEENSY_INS5_IJNSA_ILi8EEESF_EEENS5_IJSF_SB_EEEEEEEvNS4_8identityES15_NS16_IS18_S1A_NSY_INS5_IJSF_S1B_EEENS5_IJSB_SF_EEEEEEEvS1G_EENS_8epilogue10collective18CollectiveEpilogueINS1M_23Sm100TmaWarpSpecializedILi2ELi2ELi32ELb0ELb0EEEJSG_NS5_IJNSY_ISE_SB_EES1R_EEESH_SI_SH_SI_NS1M_6fusion15FusionCallbacksIS1Q_NS1T_17LinearCombinationISH_fSH_fLNS_15FloatRoundStyleE2EEESG_S1S_JEEENS4_5SM1004TMEM4LOAD26SM100_TMEM_LOAD_16dp32b32xES15_NS16_INS17_ILi2ELi4ELi3EEES1A_NSY_INS5_IJS1B_SE_EEENS5_IJSE_SB_EEEEEEENS4_39AutoVectorizingCopyWithAssumedAlignmentILi128EEENS4_14SM90_TMA_STOREES27_S29_S29_EEEvvEEEEvNT_6ParamsE) ;  /* 0xffffff8002147950 */ /* 0x000fea0003c3ffff */
        .weak           $__internal_2_$__cuda_sm10x_tcgen05_guardrail_trap_unallocated_columns_being_dealloced
        .type           $__internal_2_$__cuda_sm10x_tcgen05_guardrail_trap_unallocated_columns_being_dealloced,@function
        .size           $__internal_2_$__cuda_sm10x_tcgen05_guardrail_trap_unallocated_columns_being_dealloced,(.L_x_154 - $__internal_2_$__cuda_sm10x_tcgen05_guardrail_trap_unallocated_columns_being_dealloced)
$__internal_2_$__cuda_sm10x_tcgen05_guardrail_trap_unallocated_columns_being_dealloced:
[----:B------:R-:W-:Y:S05]  /*7fb0*/  BPT.TRAP 0x1 ;  /* 0x000000040000795c */ /* 0x000fea0000300000 */
[----:B------:R-:W-:-:S04]  /*7fc0*/  HFMA2 R3, -RZ, RZ, 0, 0 ;  /* 0x00000000ff037431 */ /* 0x000fc800000001ff */
[----:B------:R-:W-:Y:S05]  /*7fd0*/  RET.REL.NODEC R2 `(_ZN7cutlass13device_kernelINS_4gemm6kernel13GemmUniversalIN4cute5tupleIJiiiiEEENS1_10collective13CollectiveMmaINS1_35MainloopSm100TmaUmmaWarpSpecializedILi8ELi2ELi4ENS5_IJNS4_1CILi1EEESB_SB_EEEEENS5_IJNSA_ILi64EEENSA_ILi128EEESF_EEENS_12float_e4m3_tENS5_IJlSB_lEEENS_12float_e5m2_tENS5_IJSB_llEEENS4_8TiledMMAINS4_8MMA_AtomIJNS4_10MMA_TraitsINS4_19SM100_MMA_F8F6F4_SSEJSH_SJ_fSE_SF_NS4_17integral_constantINS4_4UMMA5MajorELSR_0EEENSP_ISR_LSR_1EEENSP_INSQ_7ScaleInELSU_0EEESV_EEEEEENS4_6LayoutISC_NS5_IJNSA_ILi0EEESZ_SZ_EEEEENS5_IJNS4_10UnderscoreES12_S12_EEEEENS4_13SM90_TMA_LOADENS4_14ComposedLayoutINS4_7SwizzleILi3ELi4ELi3EEENS4_18smem_ptr_flag_bitsILi8EEENSY_INS5_IJNSA_ILi8EEESF_EEENS5_IJSF_SB_EEEEEEEvNS4_8identityES15_NS16_IS18_S1A_NSY_INS5_IJSF_S1B_EEENS5_IJSB_SF_EEEEEEEvS1G_EENS_8epilogue10collective18CollectiveEpilogueINS1M_23Sm100TmaWarpSpecializedILi2ELi2ELi32ELb0ELb0EEEJSG_NS5_IJNSY_ISE_SB_EES1R_EEESH_SI_SH_SI_NS1M_6fusion15FusionCallbacksIS1Q_NS1T_17LinearCombinationISH_fSH_fLNS_15FloatRoundStyleE2EEESG_S1S_JEEENS4_5SM1004TMEM4LOAD26SM100_TMEM_LOAD_16dp32b32xES15_NS16_INS17_ILi2ELi4ELi3EEES1A_NSY_INS5_IJS1B_SE_EEENS5_IJSE_SB_EEEEEEENS4_39AutoVectorizingCopyWithAssumedAlignmentILi128EEENS4_14SM90_TMA_STOREES27_S29_S29_EEEvvEEEEvNT_6ParamsE) ;  /* 0xffffff8002087950 */ /* 0x000fea0003c3ffff */
.L_x_153:
[----:B------:R-:W-:-:S00]  /*7fe0*/  BRA `(.L_x_153) ;  /* 0xfffffffc00fc7947 */ /* 0x000fc0000383ffff */
[----:B------:R-:W-:-:S00]  /*7ff0*/  NOP ;  /* 0x0000000000007918 */ /* 0x000fc00000000000 */
        /* <DEDUP_REMOVED lines=8> */
.L_x_154:


//--------------------- .nv.global.init           --------------------------
	.section	.nv.global.init,"aw",@progbits
.nv.global.init:
	.type		$str$27,@object
	.size		$str$27,($str$28 - $str$27)
$str$27:
        /*0000*/ 	.byte	0x28, 0x61, 0x64, 0x64, 0x72, 0x65, 0x73, 0x73, 0x20, 0x26, 0x20, 0x6d, 0x61, 0x73, 0x6b, 0x29
        /*0010*/ 	.byte	0x20, 0x3d, 0x3d, 0x20, 0x30, 0x00
	.type		$str$28,@object
	.size		$str$28,($str$26 - $str$28)
$str$28:
        /*0016*/ 	.byte	0x2f, 0x74, 0x6d, 0x70, 0x2f, 0x63, 0x75, 0x74, 0x6c, 0x61, 0x73, 0x73, 0x5f, 0x73, 0x77, 0x65
        /*0026*/ 	.byte	0x65, 0x70, 0x5f, 0x73, 0x72, 0x63, 0x2f, 0x69, 0x6e, 0x63, 0x6c, 0x75, 0x64, 0x65, 0x2f, 0x63
        /*0036*/ 	.byte	0x75, 0x74, 0x65, 0x2f, 0x70, 0x6f, 0x69, 0x6e, 0x74, 0x65, 0x72, 0x5f, 0x66, 0x6c, 0x61, 0x67
        /*0046*/ 	.byte	0x67, 0x65, 0x64, 0x2e, 0x68, 0x70, 0x70, 0x00
	.type		$str$26,@object
	.size		$str$26,($str$25 - $str$26)
$str$26:
        /*004e*/ 	.byte	0x2f, 0x74, 0x6d, 0x70, 0x2f, 0x63, 0x75, 0x74, 0x6c, 0x61, 0x73, 0x73, 0x5f, 0x73, 0x77, 0x65
        /*005e*/ 	.byte	0x65, 0x70, 0x5f, 0x73, 0x72, 0x63, 0x2f, 0x69, 0x6e, 0x63, 0x6c, 0x75, 0x64, 0x65, 0x2f, 0x63
        /*006e*/ 	.byte	0x75, 0x74, 0x65, 0x2f, 0x61, 0x74, 0x6f, 0x6d, 0x2f, 0x63, 0x6f, 0x70, 0x79, 0x5f, 0x74, 0x72
        /*007e*/ 	.byte	0x61, 0x69, 0x74, 0x73, 0x5f, 0x73, 0x6d, 0x31, 0x30, 0x30, 0x2e, 0x68, 0x70, 0x70, 0x00
	.type		$str$25,@object
	.size		$str$25,(__unnamed_1 - $str$25)
$str$25:
        /*008d*/ 	.byte	0x28, 0x28, 0x75, 0x69, 0x6e, 0x74, 0x33, 0x32, 0x5f, 0x74, 0x28, 0x74, 0x68, 0x72, 0x65, 0x61
        /*009d*/ 	.byte	0x64, 0x49, 0x64, 0x78, 0x2e, 0x78, 0x29, 0x20, 0x2f, 0x20, 0x33, 0x32, 0x29, 0x20, 0x25, 0x20
        /*00ad*/ 	.byte	0x34, 0x29, 0x20, 0x3d, 0x3d, 0x20, 0x28, 0x28, 0x28, 0x74, 0x6d, 0x65, 0x6d, 0x5f, 0x61, 0x64
        /*00bd*/ 	.byte	0x64, 0x72, 0x20, 0x3e, 0x3e, 0x20, 0x31, 0x36, 0x29, 0x20, 0x2f, 0x20, 0x33, 0x32, 0x29, 0x20
        /*00cd*/ 	.byte	0x25, 0x20, 0x34, 0x29, 0x00
	.type		__unnamed_1,@object
	.size		__unnamed_1,(__unnamed_2 - __unnamed_1)
__unnamed_1:
        /*00d2*/ 	.byte	0x61, 0x75, 0x74, 0x6f, 0x20, 0x63, 0x75, 0x74, 0x65, 0x3a, 0x3a, 0x61, 0x73, 0x5f, 0x70, 0x6f
        /* <DEDUP_REMOVED lines=24> */
        /*0262*/ 	.byte	0x3c, 0x34, 0x30, 0x39, 0x36, 0x3e, 0x3e, 0x3e, 0x3e, 0x5d, 0x00
	.type		__unnamed_2,@object
	.size		__unnamed_2,(.L_2 - __unnamed_2)
__unnamed_2:
        /* <DEDUP_REMOVED lines=40> */
        /*04ed*/ 	.byte	0x74, 0x65, 0x3a, 0x3a, 0x43, 0x3c, 0x30, 0x3e, 0x3e, 0x3e, 0x3e, 0x5d, 0x00
.L_2:


//--------------------- .nv.shared._ZN7cutlass13device_kernelINS_4gemm6kernel13GemmUniversalIN4cute5tupleIJiiiiEEENS1_10collective13CollectiveMmaINS1_35MainloopSm100TmaUmmaWarpSpecializedILi8ELi2ELi4ENS5_IJNS4_1CILi1EEESB_SB_EEEEENS5_IJNSA_ILi64EEENSA_ILi128EEESF_EEENS_12float_e4m3_tENS5_IJlSB_lEEENS_12float_e5m2_tENS5_IJSB_llEEENS4_8TiledMMAINS4_8MMA_AtomIJNS4_10MMA_TraitsINS4_19SM100_MMA_F8F6F4_SSEJSH_SJ_fSE_SF_NS4_17integral_constantINS4_4UMMA5MajorELSR_0EEENSP_ISR_LSR_1EEENSP_INSQ_7ScaleInELSU_0EEESV_EEEEEENS4_6LayoutISC_NS5_IJNSA_ILi0EEESZ_SZ_EEEEENS5_IJNS4_10UnderscoreES12_S12_EEEEENS4_13SM90_TMA_LOADENS4_14ComposedLayoutINS4_7SwizzleILi3ELi4ELi3EEENS4_18smem_ptr_flag_bitsILi8EEENSY_INS5_IJNSA_ILi8EEESF_EEENS5_IJSF_SB_EEEEEEEvNS4_8identityES15_NS16_IS18_S1A_NSY_INS5_IJSF_S1B_EEENS5_IJSB_SF_EEEEEEEvS1G_EENS_8epilogue10collective18CollectiveEpilogueINS1M_23Sm100TmaWarpSpecializedILi2ELi2ELi32ELb0ELb0EEEJSG_NS5_IJNSY_ISE_SB_EES1R_EEESH_SI_SH_SI_NS1M_6fusion15FusionCallbacksIS1Q_NS1T_17LinearCombinationISH_fSH_fLNS_15FloatRoundStyleE2EEESG_S1S_JEEENS4_5SM1004TMEM4LOAD26SM100_TMEM_LOAD_16dp32b32xES15_NS16_INS17_ILi2ELi4ELi3EEES1A_NSY_INS5_IJS1B_SE_EEENS5_IJSE_SB_EEEEEEENS4_39AutoVectorizingCopyWithAssumedAlignmentILi128EEENS4_14SM90_TMA_STOREES27_S29_S29_EEEvvEEEEvNT_6ParamsE --------------------------
	.section	.nv.shared._ZN7cutlass13device_kernelINS_4gemm6kernel13GemmUniversalIN4cute5tupleIJiiiiEEENS1_10collective13CollectiveMmaINS1_35MainloopSm100TmaUmmaWarpSpecializedILi8ELi2ELi4ENS5_IJNS4_1CILi1EEESB_SB_EEEEENS5_IJNSA_ILi64EEENSA_ILi128EEESF_EEENS_12float_e4m3_tENS5_IJlSB_lEEENS_12float_e5m2_tENS5_IJSB_llEEENS4_8TiledMMAINS4_8MMA_AtomIJNS4_10MMA_TraitsINS4_19SM100_MMA_F8F6F4_SSEJSH_SJ_fSE_SF_NS4_17integral_constantINS4_4UMMA5MajorELSR_0EEENSP_ISR_LSR_1EEENSP_INSQ_7ScaleInELSU_0EEESV_EEEEEENS4_6LayoutISC_NS5_IJNSA_ILi0EEESZ_SZ_EEEEENS5_IJNS4_10UnderscoreES12_S12_EEEEENS4_13SM90_TMA_LOADENS4_14ComposedLayoutINS4_7SwizzleILi3ELi4ELi3EEENS4_18smem_ptr_flag_bitsILi8EEENSY_INS5_IJNSA_ILi8EEESF_EEENS5_IJSF_SB_EEEEEEEvNS4_8identityES15_NS16_IS18_S1A_NSY_INS5_IJSF_S1B_EEENS5_IJSB_SF_EEEEEEEvS1G_EENS_8epilogue10collective18CollectiveEpilogueINS1M_23Sm100TmaWarpSpecializedILi2ELi2ELi32ELb0ELb0EEEJSG_NS5_IJNSY_ISE_SB_EES1R_EEESH_SI_SH_SI_NS1M_6fusion15FusionCallbacksIS1Q_NS1T_17LinearCombinationISH_fSH_fLNS_15FloatRoundStyleE2EEESG_S1S_JEEENS4_5SM1004TMEM4LOAD26SM100_TMEM_LOAD_16dp32b32xES15_NS16_INS17_ILi2ELi4ELi3EEES1A_NSY_INS5_IJS1B_SE_EEENS5_IJSE_SB_EEEEEEENS4_39AutoVectorizingCopyWithAssumedAlignmentILi128EEENS4_14SM90_TMA_STOREES27_S29_S29_EEEvvEEEEvNT_6ParamsE,"aw",@nobits
	.sectionflags	@""
	.align	16
	.zero		1024


//--------------------- .nv.shared.reserved.0     --------------------------
	.section	.nv.shared.reserved.0,"aw",@nobits
	.weak		__nv_reservedSMEM_offset_0_alias
	.size		__nv_reservedSMEM_offset_0_alias, 0, 64
	.other		__nv_reservedSMEM_offset_0_alias,@"STO_CUDA_RESERVED_SHARED STV_DEFAULT"
__nv_reservedSMEM_offset_0_alias:
	.zero		0
.nv.shared.reserved.0:
	.zero		64
	.weak		__nv_reservedSMEM_tcgen05_partition
	.type		__nv_reservedSMEM_tcgen05_partition,@object
	.size		__nv_reservedSMEM_tcgen05_partition,(.L_0 - __nv_reservedSMEM_tcgen05_partition)
__nv_reservedSMEM_tcgen05_partition:
	.zero		32
.L_0:


//--------------------- .nv.global                --------------------------
	.section	.nv.global,"aw",@nobits
.nv.global:
	.type		_ZN40_INTERNAL_14fcaaf2_4_k_cu_b9e2d0d0_353694cute1_E,@object
	.size		_ZN40_INTERNAL_14fcaaf2_4_k_cu_b9e2d0d0_353694cute1_E,(_ZN40_INTERNAL_14fcaaf2_4_k_cu_b9e2d0d0_353694cuda3std3__45__cpo6cbeginE - _ZN40_INTERNAL_14fcaaf2_4_k_cu_b9e2d0d0_353694cute1_E)
_ZN40_INTERNAL_14fcaaf2_4_k_cu_b9e2d0d0_353694cute1_E:
	.zero		1
	.type		_ZN40_INTERNAL_14fcaaf2_4_k_cu_b9e2d0d0_353694cuda3std3__45__cpo6cbeginE,@object
	.size		_ZN40_INTERNAL_14fcaaf2_4_k_cu_b9e2d0d0_353694cuda3std3__45__cpo6cbeginE,(_ZN40_INTERNAL_14fcaaf2_4_k_cu_b9e2d0d0_353694cuda3std3__48in_placeE - _ZN40_INTERNAL_14fcaaf2_4_k_cu_b9e2d0d0_353694cuda3std3__45__cpo6cbeginE)
_ZN40_INTERNAL_14fcaaf2_4_k_cu_b9e2d0d0_353694cuda3std3__45__cpo6cbeginE:
	.zero		1
	.type		_ZN40_INTERNAL_14fcaaf2_4_k_cu_b9e2d0d0_353694cuda3std3__48in_placeE,@object
	.size		_ZN40_INTERNAL_14fcaaf2_4_k_cu_b9e2d0d0_353694cuda3std3__48in_placeE,(_ZN40_INTERNAL_14fcaaf2_4_k_cu_b9e2d0d0_353694cuda3std6ranges3__45__cpo9iter_moveE - _ZN40_INTERNAL_14fcaaf2_4_k_cu_b9e2d0d0_353694cuda3std3__48in_placeE)
_ZN40_INTERNAL_14fcaaf2_4_k_cu_b9e2d0d0_353694cuda3std3__48in_placeE:
	.zero		1
	.type		_ZN40_INTERNAL_14fcaaf2_4_k_cu_b9e2d0d0_353694cuda3std6ranges3__45__cpo9iter_moveE,@object
	.size		_ZN40_INTERNAL_14fcaaf2_4_k_cu_b9e2d0d0_353694cuda3std6ranges3__45__cpo9iter_moveE,(_ZN40_INTERNAL_14fcaaf2_4_k_cu_b9e2d0d0_353694cuda3std3__45__cpo5beginE - _ZN40_INTERNAL_14fcaaf2_4_k_cu_b9e2d0d0_353694cuda3std6ranges3__45__cpo9iter_moveE)
_ZN40_INTERNAL_14fcaaf2_4_k_cu_b9e2d0d0_353694cuda3std6ranges3__45__cpo9iter_moveE:
	.zero		1
	.type		_ZN40_INTERNAL_14fcaaf2_4_k_cu_b9e2d0d0_353694cuda3std3__45__cpo5beginE,@object
	.size		_ZN40_INTERNAL_14fcaaf2_4_k_cu_b9e2d0d0_353694cuda3std3__45__cpo5beginE,(_ZN40_INTERNAL_14fcaaf2_4_k_cu_b9e2d0d0_353694cuda3std3__442_GLOBAL__N__14fcaaf2_4_k_cu_b9e2d0d0_353696ignoreE - _ZN40_INTERNAL_14fcaaf2_4_k_cu_b9e2d0d0_353694cuda3std3__45__cpo5beginE)
_ZN40_INTERNAL_14fcaaf2_4_k_cu_b9e2d0d0_353694cuda3std3__45__cpo5beginE:
	.zero		1
	.type		_ZN40_INTERNAL_14fcaaf2_4_k_cu_b9e2d0d0_353694cuda3std3__442_GLOBAL__N__14fcaaf2_4_k_cu_b9e2d0d0_353696ignoreE,@object
	.size		_ZN40_INTERNAL_14fcaaf2_4_k_cu_b9e2d0d0_353694cuda3std3__442_GLOBAL__N__14fcaaf2_4_k_cu_b9e2d0d0_353696ignoreE,(_ZN40_INTERNAL_14fcaaf2_4_k_cu_b9e2d0d0_353694cute7productE - _ZN40_INTERNAL_14fcaaf2_4_k_cu_b9e2d0d0_353694cuda3std3__442_GLOBAL__N__14fcaaf2_4_k_cu_b9e2d0d0_353696ignoreE)
_ZN40_INTERNAL_14fcaaf2_4_k_cu_b9e2d0d0_353694cuda3std3__442_GLOBAL__N__14fcaaf2_4_k_cu_b9e2d0d0_353696ignoreE:
	.zero		1
	.type		_ZN40_INTERNAL_14fcaaf2_4_k_cu_b9e2d0d0_353694cute7productE,@object
	.size		_ZN40_INTERNAL_14fcaaf2_4_k_cu_b9e2d0d0_353694cute7productE,(_ZN40_INTERNAL_14fcaaf2_4_k_cu_b9e2d0d0_353694cuda3std3__45__cpo3endE - _ZN40_INTERNAL_14fcaaf2_4_k_cu_b9e2d0d0_353694cute7productE)
_ZN40_INTERNAL_14fcaaf2_4_k_cu_b9e2d0d0_353694cute7productE:
	.zero		1
	.type		_ZN40_INTERNAL_14fcaaf2_4_k_cu_b9e2d0d0_353694cuda3std3__45__cpo3endE,@object
	.size		_ZN40_INTERNAL_14fcaaf2_4_k_cu_b9e2d0d0_353694cuda3std3__45__cpo3endE,(_ZN40_INTERNAL_14fcaaf2_4_k_cu_b9e2d0d0_353694cuda3std3__419piecewise_constructE - _ZN40_INTERNAL_14fcaaf2_4_k_cu_b9e2d0d0_353694cuda3std3__45__cpo3endE)
_ZN40_INTERNAL_14fcaaf2_4_k_cu_b9e2d0d0_353694cuda3std3__45__cpo3endE:
	.zero		1
	.type		_ZN40_INTERNAL_14fcaaf2_4_k_cu_b9e2d0d0_353694cuda3std3__419piecewise_constructE,@object
	.size		_ZN40_INTERNAL_14fcaaf2_4_k_cu_b9e2d0d0_353694cuda3std3__419piecewise_constructE,(_ZN40_INTERNAL_14fcaaf2_4_k_cu_b9e2d0d0_353694cuda3std3__45__cpo4cendE - _ZN40_INTERNAL_14fcaaf2_4_k_cu_b9e2d0d0_353694cuda3std3__419piecewise_constructE)
_ZN40_INTERNAL_14fcaaf2_4_k_cu_b9e2d0d0_353694cuda3std3__419piecewise_constructE:
	.zero		1
	.type		_ZN40_INTERNAL_14fcaaf2_4_k_cu_b9e2d0d0_353694cuda3std3__45__cpo4cendE,@object
	.size		_ZN40_INTERNAL_14fcaaf2_4_k_cu_b9e2d0d0_353694cuda3std3__45__cpo4cendE,(_ZN40_INTERNAL_14fcaaf2_4_k_cu_b9e2d0d0_353694cuda3std6ranges3__45__cpo4swapE - _ZN40_INTERNAL_14fcaaf2_4_k_cu_b9e2d0d0_353694cuda3std3__45__cpo4cendE)
_ZN40_INTERNAL_14fcaaf2_4_k_cu_b9e2d0d0_353694cuda3std3__45__cpo4cendE:
	.zero		1
	.type		_ZN40_INTERNAL_14fcaaf2_4_k_cu_b9e2d0d0_353694cuda3std6ranges3__45__cpo4swapE,@object
	.size		_ZN40_INTERNAL_14fcaaf2_4_k_cu_b9e2d0d0_353694cuda3std6ranges3__45__cpo4swapE,(.L_10 - _ZN40_INTERNAL_14fcaaf2_4_k_cu_b9e2d0d0_353694cuda3std6ranges3__45__cpo4swapE)
_ZN40_INTERNAL_14fcaaf2_4_k_cu_b9e2d0d0_353694cuda3std6ranges3__45__cpo4swapE:
	.zero		1
.L_10:


//--------------------- .nv.constant0._ZN7cutlass13device_kernelINS_4gemm6kernel13GemmUniversalIN4cute5tupleIJiiiiEEENS1_10collective13CollectiveMmaINS1_35MainloopSm100TmaUmmaWarpSpecializedILi8ELi2ELi4ENS5_IJNS4_1CILi1EEESB_SB_EEEEENS5_IJNSA_ILi64EEENSA_ILi128EEESF_EEENS_12float_e4m3_tENS5_IJlSB_lEEENS_12float_e5m2_tENS5_IJSB_llEEENS4_8TiledMMAINS4_8MMA_AtomIJNS4_10MMA_TraitsINS4_19SM100_MMA_F8F6F4_SSEJSH_SJ_fSE_SF_NS4_17integral_constantINS4_4UMMA5MajorELSR_0EEENSP_ISR_LSR_1EEENSP_INSQ_7ScaleInELSU_0EEESV_EEEEEENS4_6LayoutISC_NS5_IJNSA_ILi0EEESZ_SZ_EEEEENS5_IJNS4_10UnderscoreES12_S12_EEEEENS4_13SM90_TMA_LOADENS4_14ComposedLayoutINS4_7SwizzleILi3ELi4ELi3EEENS4_18smem_ptr_flag_bitsILi8EEENSY_INS5_IJNSA_ILi8EEESF_EEENS5_IJSF_SB_EEEEEEEvNS4_8identityES15_NS16_IS18_S1A_NSY_INS5_IJSF_S1B_EEENS5_IJSB_SF_EEEEEEEvS1G_EENS_8epilogue10collective18CollectiveEpilogueINS1M_23Sm100TmaWarpSpecializedILi2ELi2ELi32ELb0ELb0EEEJSG_NS5_IJNSY_ISE_SB_EES1R_EEESH_SI_SH_SI_NS1M_6fusion15FusionCallbacksIS1Q_NS1T_17LinearCombinationISH_fSH_fLNS_15FloatRoundStyleE2EEESG_S1S_JEEENS4_5SM1004TMEM4LOAD26SM100_TMEM_LOAD_16dp32b32xES15_NS16_INS17_ILi2ELi4ELi3EEES1A_NSY_INS5_IJS1B_SE_EEENS5_IJSE_SB_EEEEEEENS4_39AutoVectorizingCopyWithAssumedAlignmentILi128EEENS4_14SM90_TMA_STOREES27_S29_S29_EEEvvEEEEvNT_6ParamsE --------------------------
	.section	.nv.constant0._ZN7cutlass13device_kernelINS_4gemm6kernel13GemmUniversalIN4cute5tupleIJiiiiEEENS1_10collective13CollectiveMmaINS1_35MainloopSm100TmaUmmaWarpSpecializedILi8ELi2ELi4ENS5_IJNS4_1CILi1EEESB_SB_EEEEENS5_IJNSA_ILi64EEENSA_ILi128EEESF_EEENS_12float_e4m3_tENS5_IJlSB_lEEENS_12float_e5m2_tENS5_IJSB_llEEENS4_8TiledMMAINS4_8MMA_AtomIJNS4_10MMA_TraitsINS4_19SM100_MMA_F8F6F4_SSEJSH_SJ_fSE_SF_NS4_17integral_constantINS4_4UMMA5MajorELSR_0EEENSP_ISR_LSR_1EEENSP_INSQ_7ScaleInELSU_0EEESV_EEEEEENS4_6LayoutISC_NS5_IJNSA_ILi0EEESZ_SZ_EEEEENS5_IJNS4_10UnderscoreES12_S12_EEEEENS4_13SM90_TMA_LOADENS4_14ComposedLayoutINS4_7SwizzleILi3ELi4ELi3EEENS4_18smem_ptr_flag_bitsILi8EEENSY_INS5_IJNSA_ILi8EEESF_EEENS5_IJSF_SB_EEEEEEEvNS4_8identityES15_NS16_IS18_S1A_NSY_INS5_IJSF_S1B_EEENS5_IJSB_SF_EEEEEEEvS1G_EENS_8epilogue10collective18CollectiveEpilogueINS1M_23Sm100TmaWarpSpecializedILi2ELi2ELi32ELb0ELb0EEEJSG_NS5_IJNSY_ISE_SB_EES1R_EEESH_SI_SH_SI_NS1M_6fusion15FusionCallbacksIS1Q_NS1T_17LinearCombinationISH_fSH_fLNS_15FloatRoundStyleE2EEESG_S1S_JEEENS4_5SM1004TMEM4LOAD26SM100_TMEM_LOAD_16dp32b32xES15_NS16_INS17_ILi2ELi4ELi3EEES1A_NSY_INS5_IJS1B_SE_EEENS5_IJSE_SB_EEEEEEENS4_39AutoVectorizingCopyWithAssumedAlignmentILi128EEENS4_14SM90_TMA_STOREES27_S29_S29_EEEvvEEEEvNT_6ParamsE,"a",@progbits
	.sectionflags	@""
	.align	4
.nv.constant0._ZN7cutlass13device_kernelINS_4gemm6kernel13GemmUniversalIN4cute5tupleIJiiiiEEENS1_10collective13CollectiveMmaINS1_35MainloopSm100TmaUmmaWarpSpecializedILi8ELi2ELi4ENS5_IJNS4_1CILi1EEESB_SB_EEEEENS5_IJNSA_ILi64EEENSA_ILi128EEESF_EEENS_12float_e4m3_tENS5_IJlSB_lEEENS_12float_e5m2_tENS5_IJSB_llEEENS4_8TiledMMAINS4_8MMA_AtomIJNS4_10MMA_TraitsINS4_19SM100_MMA_F8F6F4_SSEJSH_SJ_fSE_SF_NS4_17integral_constantINS4_4UMMA5MajorELSR_0EEENSP_ISR_LSR_1EEENSP_INSQ_7ScaleInELSU_0EEESV_EEEEEENS4_6LayoutISC_NS5_IJNSA_ILi0EEESZ_SZ_EEEEENS5_IJNS4_10UnderscoreES12_S12_EEEEENS4_13SM90_TMA_LOADENS4_14ComposedLayoutINS4_7SwizzleILi3ELi4ELi3EEENS4_18smem_ptr_flag_bitsILi8EEENSY_INS5_IJNSA_ILi8EEESF_EEENS5_IJSF_SB_EEEEEEEvNS4_8identityES15_NS16_IS18_S1A_NSY_INS5_IJSF_S1B_EEENS5_IJSB_SF_EEEEEEEvS1G_EENS_8epilogue10collective18CollectiveEpilogueINS1M_23Sm100TmaWarpSpecializedILi2ELi2ELi32ELb0ELb0EEEJSG_NS5_IJNSY_ISE_SB_EES1R_EEESH_SI_SH_SI_NS1M_6fusion15FusionCallbacksIS1Q_NS1T_17LinearCombinationISH_fSH_fLNS_15FloatRoundStyleE2EEESG_S1S_JEEENS4_5SM1004TMEM4LOAD26SM100_TMEM_LOAD_16dp32b32xES15_NS16_INS17_ILi2ELi4ELi3EEES1A_NSY_INS5_IJS1B_SE_EEENS5_IJSE_SB_EEEEEEENS4_39AutoVectorizingCopyWithAssumedAlignmentILi128EEENS4_14SM90_TMA_STOREES27_S29_S29_EEEvvEEEEvNT_6ParamsE:
	.zero		2944


//--------------------- SYMBOLS --------------------------

	.type		.nv.reservedSmem.offset0,@object
	.size		.nv.reservedSmem.offset0,0x4
	.type		.nv.reservedSmem.cap,@object
	.size		.nv.reservedSmem.cap,0x4
	.type		__assertfail,@function
